def matmul_kernel(
    a_ptr,
    b_ptr,
    c_ptr,
    M,
    N,
    K,
    stride_am,
    stride_ak,
    stride_bk,
    stride_bn,
    stride_cm,
    stride_cn,
    BLOCK_M: tl.constexpr,
    BLOCK_N: tl.constexpr,
    BLOCK_K: tl.constexpr,
    GROUP_M: tl.constexpr,
):
    pid = tl.program_id(axis=0)
    num_pid_m = tl.cdiv(M, BLOCK_M)
    num_pid_n = tl.cdiv(N, BLOCK_N)
    num_pid_in_group = GROUP_M * num_pid_n
    group_id = pid // num_pid_in_group
    first_pid_m = group_id * GROUP_M
    group_size_m = min(num_pid_m - first_pid_m, GROUP_M)
    pid_m = first_pid_m + ((pid % num_pid_in_group) % group_size_m)
    pid_n = (pid % num_pid_in_group) // group_size_m

    offs_am = (pid_m * BLOCK_M + tl.arange(0, BLOCK_M)) % M
    offs_bn = (pid_n * BLOCK_N + tl.arange(0, BLOCK_N)) % N
    offs_k = tl.arange(0, BLOCK_K)
    a_ptrs = a_ptr + offs_am[:, None] * stride_am + offs_k[None, :] * stride_ak
    b_ptrs = b_ptr + offs_k[:, None] * stride_bk + offs_bn[None, :] * stride_bn

    acc = tl.zeros((BLOCK_M, BLOCK_N), dtype=tl.float32)
    for kk in range(0, tl.cdiv(K, BLOCK_K)):
        a = tl.load(a_ptrs, mask=offs_k[None, :] < K - kk * BLOCK_K, other=0.0)
        b = tl.load(b_ptrs, mask=offs_k[:, None] < K - kk * BLOCK_K, other=0.0)
        acc = tl.dot(a, b, acc)
        a_ptrs += BLOCK_K * stride_ak
        b_ptrs += BLOCK_K * stride_bk

    c = acc.to(c_ptr.dtype.element_ty)
    offs_cm = pid_m * BLOCK_M + tl.arange(0, BLOCK_M)
    offs_cn = pid_n * BLOCK_N + tl.arange(0, BLOCK_N)
    c_ptrs = c_ptr + offs_cm[:, None] * stride_cm + offs_cn[None, :] * stride_cn
    mask = (offs_cm[:, None] < M) & (offs_cn[None, :] < N)
    tl.store(c_ptrs, c, mask=mask)

# config = {"BLOCK_K": 32, "BLOCK_M": 128, "BLOCK_N": 512, "GROUP_M": 8, "arch": "sm_100", "dtype": "fp8e4m3", "num_ctas": 4, "num_stages": 3, "num_warps": 4}
# arch = sm_100


// ===== COMPILED SASS (sm_100a) =====

	.target	sm_100a

	.elftype	@"ET_EXEC"


//--------------------- .note.nv.tkinfo           --------------------------
	.section	.note.nv.tkinfo,"",@"SHT_NOTE"
	.sectionflags	@"SHF_NOTE_NV_TKINFO"
	.tkinfo
        /*0018*/ 	.word	0x00000081
        /*0030*/ 	.string	""
        /*0030*/ 	.string	"ptxas-blackwell"
        /*0030*/ 	.string	"Cuda compilation tools, release 12.9, V12.9.86"
        /*0030*/ 	.string	"Build cuda_12.9.r12.9/compiler.36037853_0"
        /*0030*/ 	.string	"-v  -suppress-debug-info  -lineinfo  -arch sm_100a "



//--------------------- .note.nv.cuver            --------------------------
	.section	.note.nv.cuver,"",@"SHT_NOTE"
	.sectionflags	@"SHF_NOTE_NV_CUVER"
        /*0018*/ 	.short	0x0001
        /*001a*/ 	.short	0x0064
        /*001c*/ 	.short	0x0001
        /*001e*/ 	.short	0x0000
        /*0020*/ 	.short	0x0001
        /*0022*/ 	.short	0x0000


//--------------------- .nv.info                  --------------------------
	.section	.nv.info,"",@"SHT_CUDA_INFO"
	.align	4


	//----- nvinfo : EIATTR_REGCOUNT
	.align		4
        /*0000*/ 	.byte	0x04, 0x2f
        /*0002*/ 	.short	(.L_4 - .L_3)
	.align		4
.L_3:
        /*0004*/ 	.word	index@(matmul_kernel)
        /*0008*/ 	.word	0x000000fc


	//----- nvinfo : EIATTR_FRAME_SIZE
	.align		4
.L_4:
        /*000c*/ 	.byte	0x04, 0x11
        /*000e*/ 	.short	(.L_6 - .L_5)
	.align		4
.L_5:
        /*0010*/ 	.word	index@($__internal_2_$__cuda_sm10x_tcgen05_guardrail_trap_unallocated_columns_being_dealloced)
        /*0014*/ 	.word	0x00000000


	//----- nvinfo : EIATTR_FRAME_SIZE
	.align		4
.L_6:
        /*0018*/ 	.byte	0x04, 0x11
        /*001a*/ 	.short	(.L_8 - .L_7)
	.align		4
.L_7:
        /*001c*/ 	.word	index@($__internal_1_$__cuda_sm10x_tcgen05_guardrail_trap_phase_invalid_during_alloc)
        /*0020*/ 	.word	0x00000000


	//----- nvinfo : EIATTR_FRAME_SIZE
	.align		4
.L_8:
        /*0024*/ 	.byte	0x04, 0x11
        /*0026*/ 	.short	(.L_10 - .L_9)
	.align		4
.L_9:
        /*0028*/ 	.word	index@($__internal_0_$__cuda_sm10x_tcgen05_guardrail_trap_col_being_dealloced_not_returned_by_alloc)
        /*002c*/ 	.word	0x00000000


	//----- nvinfo : EIATTR_FRAME_SIZE
	.align		4
.L_10:
        /*0030*/ 	.byte	0x04, 0x11
        /*0032*/ 	.short	(.L_12 - .L_11)
	.align		4
.L_11:
        /*0034*/ 	.word	index@(matmul_kernel)
        /*0038*/ 	.word	0x00000000


	//----- nvinfo : EIATTR_MIN_STACK_SIZE
	.align		4
.L_12:
        /*003c*/ 	.byte	0x04, 0x12
        /*003e*/ 	.short	(.L_14 - .L_13)
	.align		4
.L_13:
        /*0040*/ 	.word	index@(matmul_kernel)
        /*0044*/ 	.word	0x00000000
.L_14:


//--------------------- .nv.info.matmul_kernel    --------------------------
	.section	.nv.info.matmul_kernel,"",@"SHT_CUDA_INFO"
	.sectionflags	@""
	.align	4


	//----- nvinfo : EIATTR_CUDA_API_VERSION
	.align		4
        /*0000*/ 	.byte	0x04, 0x37
        /*0002*/ 	.short	(.L_16 - .L_15)
.L_15:
        /*0004*/ 	.word	0x00000081


	//----- nvinfo : EIATTR_KPARAM_INFO
	.align		4
.L_16:
        /*0008*/ 	.byte	0x04, 0x17
        /*000a*/ 	.short	(.L_18 - .L_17)
.L_17:
        /*000c*/ 	.word	0x00000000
        /*0010*/ 	.short	0x000d
        /*0012*/ 	.short	0x0048
        /*0014*/ 	.byte	0x00, 0xf4, 0x21, 0x00


	//----- nvinfo : EIATTR_KPARAM_INFO
	.align		4
.L_18:
        /*0018*/ 	.byte	0x04, 0x17
        /*001a*/ 	.short	(.L_20 - .L_19)
.L_19:
        /*001c*/ 	.word	0x00000000
        /*0020*/ 	.short	0x000c
        /*0022*/ 	.short	0x0040
        /*0024*/ 	.byte	0x00, 0xf4, 0x21, 0x00


	//----- nvinfo : EIATTR_KPARAM_INFO
	.align		4
.L_20:
        /*0028*/ 	.byte	0x04, 0x17
        /*002a*/ 	.short	(.L_22 - .L_21)
.L_21:
        /*002c*/ 	.word	0x00000000
        /*0030*/ 	.short	0x000b
        /*0032*/ 	.short	0x0038
        /*0034*/ 	.byte	0x00, 0xf0, 0x11, 0x00


	//----- nvinfo : EIATTR_KPARAM_INFO
	.align		4
.L_22:
        /*0038*/ 	.byte	0x04, 0x17
        /*003a*/ 	.short	(.L_24 - .L_23)
.L_23:
        /*003c*/ 	.word	0x00000000
        /*0040*/ 	.short	0x000a
        /*0042*/ 	.short	0x0034
        /*0044*/ 	.byte	0x00, 0xf0, 0x11, 0x00


	//----- nvinfo : EIATTR_KPARAM_INFO
	.align		4
.L_24:
        /*0048*/ 	.byte	0x04, 0x17
        /*004a*/ 	.short	(.L_26 - .L_25)
.L_25:
        /*004c*/ 	.word	0x00000000
        /*0050*/ 	.short	0x0009
        /*0052*/ 	.short	0x0030
        /*0054*/ 	.byte	0x00, 0xf0, 0x11, 0x00


	//----- nvinfo : EIATTR_KPARAM_INFO
	.align		4
.L_26:
        /*0058*/ 	.byte	0x04, 0x17
        /*005a*/ 	.short	(.L_28 - .L_27)
.L_27:
        /*005c*/ 	.word	0x00000000
        /*0060*/ 	.short	0x0008
        /*0062*/ 	.short	0x002c
        /*0064*/ 	.byte	0x00, 0xf0, 0x11, 0x00


	//----- nvinfo : EIATTR_KPARAM_INFO
	.align		4
.L_28:
        /*0068*/ 	.byte	0x04, 0x17
        /*006a*/ 	.short	(.L_30 - .L_29)
.L_29:
        /*006c*/ 	.word	0x00000000
        /*0070*/ 	.short	0x0007
        /*0072*/ 	.short	0x0028
        /*0074*/ 	.byte	0x00, 0xf0, 0x11, 0x00


	//----- nvinfo : EIATTR_KPARAM_INFO
	.align		4
.L_30:
        /*0078*/ 	.byte	0x04, 0x17
        /*007a*/ 	.short	(.L_32 - .L_31)
.L_31:
        /*007c*/ 	.word	0x00000000
        /*0080*/ 	.short	0x0006
        /*0082*/ 	.short	0x0024
        /*0084*/ 	.byte	0x00, 0xf0, 0x11, 0x00


	//----- nvinfo : EIATTR_KPARAM_INFO
	.align		4
.L_32:
        /*0088*/ 	.byte	0x04, 0x17
        /*008a*/ 	.short	(.L_34 - .L_33)
.L_33:
        /*008c*/ 	.word	0x00000000
        /*0090*/ 	.short	0x0005
        /*0092*/ 	.short	0x0020
        /*0094*/ 	.byte	0x00, 0xf0, 0x11, 0x00


	//----- nvinfo : EIATTR_KPARAM_INFO
	.align		4
.L_34:
        /*0098*/ 	.byte	0x04, 0x17
        /*009a*/ 	.short	(.L_36 - .L_35)
.L_35:
        /*009c*/ 	.word	0x00000000
        /*00a0*/ 	.short	0x0004
        /*00a2*/ 	.short	0x001c
        /*00a4*/ 	.byte	0x00, 0xf0, 0x11, 0x00


	//----- nvinfo : EIATTR_KPARAM_INFO
	.align		4
.L_36:
        /*00a8*/ 	.byte	0x04, 0x17
        /*00aa*/ 	.short	(.L_38 - .L_37)
.L_37:
        /*00ac*/ 	.word	0x00000000
        /*00b0*/ 	.short	0x0003
        /*00b2*/ 	.short	0x0018
        /*00b4*/ 	.byte	0x00, 0xf0, 0x11, 0x00


	//----- nvinfo : EIATTR_KPARAM_INFO
	.align		4
.L_38:
        /*00b8*/ 	.byte	0x04, 0x17
        /*00ba*/ 	.short	(.L_40 - .L_39)
.L_39:
        /*00bc*/ 	.word	0x00000000
        /*00c0*/ 	.short	0x0002
        /*00c2*/ 	.short	0x0010
        /*00c4*/ 	.byte	0x00, 0xf4, 0x21, 0x00


	//----- nvinfo : EIATTR_KPARAM_INFO
	.align		4
.L_40:
        /*00c8*/ 	.byte	0x04, 0x17
        /*00ca*/ 	.short	(.L_42 - .L_41)
.L_41:
        /*00cc*/ 	.word	0x00000000
        /*00d0*/ 	.short	0x0001
        /*00d2*/ 	.short	0x0008
        /*00d4*/ 	.byte	0x00, 0xf4, 0x21, 0x00


	//----- nvinfo : EIATTR_KPARAM_INFO
	.align		4
.L_42:
        /*00d8*/ 	.byte	0x04, 0x17
        /*00da*/ 	.short	(.L_44 - .L_43)
.L_43:
        /*00dc*/ 	.word	0x00000000
        /*00e0*/ 	.short	0x0000
        /*00e2*/ 	.short	0x0000
        /*00e4*/ 	.byte	0x00, 0xf4, 0x21, 0x00


	//----- nvinfo : EIATTR_EXPLICIT_CLUSTER
	.align		4
.L_44:
        /*00e8*/ 	.byte	0x01, 0x3e
	.zero		2


	//----- nvinfo : EIATTR_CTA_PER_CLUSTER
	.align		4
        /*00ec*/ 	.byte	0x04, 0x3d
        /*00ee*/ 	.short	(.L_46 - .L_45)
.L_45:
        /*00f0*/ 	.word	0x00000004
        /*00f4*/ 	.word	0x00000001
        /*00f8*/ 	.word	0x00000001


	//----- nvinfo : EIATTR_AT_ENTRY_FRAGMENTS
	.align		4
.L_46:
        /*00fc*/ 	.byte	0x04, 0x4f
        /*00fe*/ 	.short	(.L_48 - .L_47)


	//   ....[0]....
.L_47:
        /*0100*/ 	.word	0x00000004


	//----- nvinfo : EIATTR_RESERVED_SMEM_USED
	.align		4
.L_48:
        /*0104*/ 	.byte	0x01, 0x41
	.zero		2


	//----- nvinfo : EIATTR_SPARSE_MMA_MASK
	.align		4
        /*0108*/ 	.byte	0x03, 0x50
        /*010a*/ 	.short	0x0000


	//----- nvinfo : EIATTR_TCGEN05_1CTA_USED
	.align		4
        /*010c*/ 	.byte	0x01, 0x51
	.zero		2


	//----- nvinfo : EIATTR_MAXREG_COUNT
	.align		4
        /*0110*/ 	.byte	0x03, 0x1b
        /*0112*/ 	.short	0x00ff


	//----- nvinfo : EIATTR_NUM_BARRIERS
	.align		4
        /*0114*/ 	.byte	0x02, 0x4c
        /*0116*/ 	.byte	0x01
	.zero		1


	//----- nvinfo : EIATTR_INT_WARP_WIDE_INSTR_OFFSETS
	.align		4
        /*0118*/ 	.byte	0x04, 0x31
        /*011a*/ 	.short	(.L_50 - .L_49)


	//   ....[0]....
.L_49:
        /*011c*/ 	.word	0x000021f0


	//   ....[1]....
        /*0120*/ 	.word	0x00002200


	//   ....[2]....
        /*0124*/ 	.word	0x000048b0


	//   ....[3]....
        /*0128*/ 	.word	0x0000b3f0


	//   ....[4]....
        /*012c*/ 	.word	0x0000b440


	//----- nvinfo : EIATTR_COOP_GROUP_MASK_REGIDS
	.align		4
.L_50:
        /*0130*/ 	.byte	0x04, 0x29
        /*0132*/ 	.short	(.L_52 - .L_51)


	//   ....[0]....
.L_51:
        /*0134*/ 	.word	0xffffffff


	//   ....[1]....
        /*0138*/ 	.word	0xffffffff


	//   ....[2]....
        /*013c*/ 	.word	0xffffffff


	//   ....[3]....
        /*0140*/ 	.word	0xffffffff


	//----- nvinfo : EIATTR_COOP_GROUP_INSTR_OFFSETS
	.align		4
.L_52:
        /*0144*/ 	.byte	0x04, 0x28
        /*0146*/ 	.short	(.L_54 - .L_53)


	//   ....[0]....
.L_53:
        /*0148*/ 	.word	0x00000070


	//   ....[1]....
        /*014c*/ 	.word	0x00000330


	//   ....[2]....
        /*0150*/ 	.word	0x0000b280


	//   ....[3]....
        /*0154*/ 	.word	0x0000b4f0


	//----- nvinfo : EIATTR_VRC_CTA_INIT_COUNT
	.align		4
.L_54:
        /*0158*/ 	.byte	0x02, 0x4a
        /*015a*/ 	.byte	0x80
	.zero		1


	//----- nvinfo : EIATTR_MBARRIER_INSTR_OFFSETS
	.align		4
        /*015c*/ 	.byte	0x04, 0x39
        /*015e*/ 	.short	(.L_56 - .L_55)


	//   ....[0]....
.L_55:
        /*0160*/ 	.word	0x00002400
        /*0164*/ 	.word	0x000000ff
        /*0168*/ 	.word	0x00000000
        /*016c*/ 	.short	0x0100
        /*016e*/ 	.byte	0x0d
	.zero		1


	//   ....[1]....
        /*0170*/ 	.word	0x00004910
        /*0174*/ 	.word	0x000000ff
        /*0178*/ 	.word	0x00004008
        /*017c*/ 	.short	0x0100
        /*017e*/ 	.byte	0x10
	.zero		1


	//   ....[2]....
        /*0180*/ 	.word	0x00005050
        /*0184*/ 	.word	0x000000ff
        /*0188*/ 	.word	0x00000000
        /*018c*/ 	.short	0x010a
        /*018e*/ 	.byte	0x0d
	.zero		1


	//   ....[3]....
        /*0190*/ 	.word	0x00006d10
        /*0194*/ 	.word	0x000000ff
        /*0198*/ 	.word	0x00000000
        /*019c*/ 	.short	0x010a
        /*019e*/ 	.byte	0x0d
	.zero		1


	//   ....[4]....
        /*01a0*/ 	.word	0x00006e90
        /*01a4*/ 	.word	0x000000ff
        /*01a8*/ 	.word	0x00004000
        /*01ac*/ 	.short	0x0108
        /*01ae*/ 	.byte	0x10
	.zero		1


	//   ....[5]....
        /*01b0*/ 	.word	0x00006f40
        /*01b4*/ 	.word	0x000000ff
        /*01b8*/ 	.word	0x00004008
        /*01bc*/ 	.short	0x0108
        /*01be*/ 	.byte	0x10
	.zero		1


	//   ....[6]....
        /*01c0*/ 	.word	0x0000b510
        /*01c4*/ 	.word	0x000000ff
        /*01c8*/ 	.word	0x00000000
        /*01cc*/ 	.short	0x010a
        /*01ce*/ 	.byte	0x0d
	.zero		1


	//   ....[7]....
        /*01d0*/ 	.word	0x0000b540
        /*01d4*/ 	.word	0x000000ff
        /*01d8*/ 	.word	0x00000000
        /*01dc*/ 	.short	0x010a
        /*01de*/ 	.byte	0x0d
	.zero		1


	//----- nvinfo : EIATTR_NUM_MBARRIERS
	.align		4
.L_56:
        /*01e0*/ 	.byte	0x03, 0x38
        /*01e2*/ 	.short	0x0002


	//----- nvinfo : EIATTR_EXIT_INSTR_OFFSETS
	.align		4
        /*01e4*/ 	.byte	0x04, 0x1c
        /*01e6*/ 	.short	(.L_58 - .L_57)


	//   ....[0]....
.L_57:
        /*01e8*/ 	.word	0x0000b500


	//----- nvinfo : EIATTR_REQNTID
	.align		4
.L_58:
        /*01ec*/ 	.byte	0x04, 0x10
        /*01ee*/ 	.short	(.L_60 - .L_59)
.L_59:
        /*01f0*/ 	.word	0x00000080
        /*01f4*/ 	.word	0x00000001
        /*01f8*/ 	.word	0x00000001


	//----- nvinfo : EIATTR_CRS_STACK_SIZE
	.align		4
.L_60:
        /*01fc*/ 	.byte	0x04, 0x1e
        /*01fe*/ 	.short	(.L_62 - .L_61)
.L_61:
        /*0200*/ 	.word	0x00000000


	//----- nvinfo : EIATTR_CBANK_PARAM_SIZE
	.align		4
.L_62:
        /*0204*/ 	.byte	0x03, 0x19
        /*0206*/ 	.short	0x0050


	//----- nvinfo : EIATTR_PARAM_CBANK
	.align		4
        /*0208*/ 	.byte	0x04, 0x0a
        /*020a*/ 	.short	(.L_64 - .L_63)
	.align		4
.L_63:
        /*020c*/ 	.word	index@(.nv.constant0.matmul_kernel)
        /*0210*/ 	.short	0x0380
        /*0212*/ 	.short	0x0050


	//----- nvinfo : EIATTR_SW_WAR
	.align		4
.L_64:
        /*0214*/ 	.byte	0x04, 0x36
        /*0216*/ 	.short	(.L_66 - .L_65)
.L_65:
        /*0218*/ 	.word	0x00000008
.L_66:


//--------------------- .nv.compat                --------------------------
	.section	.nv.compat,"",@"SHT_CUDA_COMPAT_INFO"
	.align	4
        /*0000*/ 	.byte	0x02, 0x02, 0x02, 0x00, 0x02, 0x05, 0x05, 0x00, 0x02, 0x03, 0x00, 0x00, 0x02, 0x06, 0x01, 0x00


//--------------------- .nv.callgraph             --------------------------
	.section	.nv.callgraph,"",@"SHT_CUDA_CALLGRAPH"
	.align	4
	.sectionentsize	8
	.align		4
        /*0000*/ 	.word	0x00000000
	.align		4
        /*0004*/ 	.word	0xffffffff
	.align		4
        /*0008*/ 	.word	0x00000000
	.align		4
        /*000c*/ 	.word	0xfffffffe
	.align		4
        /*0010*/ 	.word	0x00000000
	.align		4
        /*0014*/ 	.word	0xfffffffd
	.align		4
        /*0018*/ 	.word	0x00000000
	.align		4
        /*001c*/ 	.word	0xfffffffc


//--------------------- .text.matmul_kernel       --------------------------
	.section	.text.matmul_kernel,"ax",@progbits
	.align	128
        .global         matmul_kernel
        .type           matmul_kernel,@function
        .size           matmul_kernel,(.L_x_20 - matmul_kernel)
        .other          matmul_kernel,@"STO_CUDA_ENTRY STV_DEFAULT"
matmul_kernel:
.text.matmul_kernel:
[----:B------:R-:W0:Y:S01]  /*0000*/  LDC R1, c[0x0][0x37c] ;  /* 0x0000df00ff017b82 */ /* 0x000e220000000800 */
[----:B------:R-:W1:Y:S01]  /*0010*/  S2R R86, SR_TID.X ;  /* 0x0000000000567919 */ /* 0x000e620000002100 */
[----:B------:R-:W2:Y:S01]  /*0020*/  LDCU.64 UR18, c[0x0][0x358] ;  /* 0x00006b00ff1277ac */ /* 0x000ea20008000a00 */
[----:B-1----:R-:W-:-:S13]  /*0030*/  ISETP.GE.U32.AND P0, PT, R86, 0x20, PT ;  /* 0x000000205600780c */ /* 0x002fda0003f06070 */
[----:B------:R-:W-:Y:S02]  /*0040*/  VOTEU.ANY UP0, P0 ;  /* 0x0000000000ff7886 */ /* 0x000fe40000000100 */
[----:B0-2---:R-:W-:Y:S05]  /*0050*/  BRA.U UP0, `(.L_x_0) ;  /* 0x0000000100b87547 */ /* 0x005fea000b800000 */
[----:B------:R-:W0:Y:S01]  /*0060*/  S2UR UR6, SR_CgaCtaId ;  /* 0x00000000000679c3 */ /* 0x000e220000008800 */
[----:B------:R-:W-:Y:S01]  /*0070*/  NOP ;  /* 0x0000000000007918 */ /* 0x000fe20000000000 */
[----:B------:R-:W-:Y:S02]  /*0080*/  UMOV UR4, 0x40 ;  /* 0x0000004000047882 */ /* 0x000fe40000000000 */
[----:B0-----:R-:W-:-:S09]  /*0090*/  ULEA UR4, UR6, UR4, 0x18 ;  /* 0x0000000406047291 */ /* 0x001fd2000f8ec0ff */
[----:B------:R-:W0:Y:S01]  /*00a0*/  LDS.U8 R0, [UR4] ;  /* 0x00000004ff007984 */ /* 0x000e220008000000 */
[----:B------:R-:W-:Y:S02]  /*00b0*/  UMOV UR4, 0x400 ;  /* 0x0000040000047882 */ /* 0x000fe40000000000 */
[----:B------:R-:W-:Y:S01]  /*00c0*/  ULEA UR4, UR6, UR4, 0x18 ;  /* 0x0000000406047291 */ /* 0x000fe2000f8ec0ff */
[----:B0-----:R-:W-:-:S13]  /*00d0*/  ISETP.NE.AND P0, PT, R0, RZ, PT ;  /* 0x000000ff0000720c */ /* 0x001fda0003f05270 */
[----:B------:R-:W-:Y:S05]  /*00e0*/  @P0 BRA `(.L_x_1) ;  /* 0x00000000007c0947 */ /* 0x000fea0003800000 */
[----:B------:R-:W-:-:S13]  /*00f0*/  ELECT P0, URZ, PT ;  /* 0x0000000000ff782f */ /* 0x000fda0003800000 */
[----:B------:R-:W-:Y:S05]  /*0100*/  @!P0 BRA `(.L_x_2) ;  /* 0x0000000000848947 */ /* 0x000fea0003800000 */
[----:B------:R-:W-:Y:S01]  /*0110*/  UMOV UR5, 0x4 ;  /* 0x0000000400057882 */ /* 0x000fe20000000000 */
[----:B------:R-:W-:Y:S02]  /*0120*/  IMAD.MOV.U32 R4, RZ, RZ, 0x1 ;  /* 0x00000001ff047424 */ /* 0x000fe400078e00ff */
[----:B------:R-:W-:Y:S02]  /*0130*/  IMAD.MOV.U32 R5, RZ, RZ, 0xf ;  /* 0x0000000fff057424 */ /* 0x000fe400078e00ff */
[----:B------:R-:W-:Y:S04]  /*0140*/  DEPBAR.LE SB0, 0x36 ;  /* 0x00008d800000791a */ /* 0x000fe80000000000 */
[----:B------:R-:W0:Y:S02]  /*0150*/  UTCATOMSWS.FIND_AND_SET.ALIGN UP1, UR5, UR5 ;  /* 0x00000005000575e3 */ /* 0x000e240008020800 */
[----:B0-----:R-:W-:-:S04]  /*0160*/  PLOP3.LUT P0, PT, PT, PT, UP1, 0x80, 0x8 ;  /* 0x000000000008781c */ /* 0x001fc80003f0f018 */
[----:B------:R-:W-:-:S04]  /*0170*/  SEL R0, RZ, 0xffffffff, !P0 ;  /* 0xffffffffff007807 */ /* 0x000fc80004000000 */
[----:B------:R-:W-:Y:S01]  /*0180*/  ISETP.NE.AND P0, PT, R0, RZ, PT ;  /* 0x000000ff0000720c */ /* 0x000fe20003f05270 */
[----:B------:R-:W-:-:S12]  /*0190*/  IMAD.U32 R0, RZ, RZ, UR5 ;  /* 0x00000005ff007e24 */ /* 0x000fd8000f8e00ff */
[----:B------:R-:W-:Y:S05]  /*01a0*/  @P0 BRA `(.L_x_3) ;  /* 0x0000000000240947 */ /* 0x000fea0003800000 */
.L_x_4:
[----:B------:R-:W-:Y:S05]  /*01b0*/  NANOSLEEP 0x64 ;  /* 0x000000640000795d */ /* 0x000fea0003800000 */
[----:B------:R-:W-:-:S05]  /*01c0*/  UMOV UR5, 0x4 ;  /* 0x0000000400057882 */ /* 0x000fca0000000000 */
[----:B------:R-:W-:Y:S04]  /*01d0*/  DEPBAR.LE SB0, 0x36 ;  /* 0x00008d800000791a */ /* 0x000fe80000000000 */
[----:B------:R-:W0:Y:S02]  /*01e0*/  UTCATOMSWS.FIND_AND_SET.ALIGN UP1, UR5, UR5 ;  /* 0x00000005000575e3 */ /* 0x000e240008020800 */
[----:B0-----:R-:W-:-:S04]  /*01f0*/  PLOP3.LUT P0, PT, PT, PT, UP1, 0x80, 0x8 ;  /* 0x000000000008781c */ /* 0x001fc80003f0f018 */
[----:B------:R-:W-:-:S04]  /*0200*/  SEL R0, RZ, 0xffffffff, !P0 ;  /* 0xffffffffff007807 */ /* 0x000fc80004000000 */
[----:B------:R-:W-:Y:S01]  /*0210*/  ISETP.NE.AND P0, PT, R0, RZ, PT ;  /* 0x000000ff0000720c */ /* 0x000fe20003f05270 */
[----:B------:R-:W-:-:S12]  /*0220*/  IMAD.U32 R0, RZ, RZ, UR5 ;  /* 0x00000005ff007e24 */ /* 0x000fd8000f8e00ff */
[----:B------:R-:W-:Y:S05]  /*0230*/  @!P0 BRA `(.L_x_4) ;  /* 0xfffffffc00dc8947 */ /* 0x000fea000383ffff */
.L_x_3:
[C---:B------:R-:W-:Y:S01]  /*0240*/  VIADD R3, R0.reuse, 0x10 ;  /* 0x0000001000037836 */ /* 0x040fe20000000000 */
[----:B------:R-:W-:Y:S01]  /*0250*/  UMOV UR5, 0x50 ;  /* 0x0000005000057882 */ /* 0x000fe20000000000 */
[----:B------:R-:W-:Y:S01]  /*0260*/  SHF.L.U32 R2, R5, R0, RZ ;  /* 0x0000000005027219 */ /* 0x000fe200000006ff */
[----:B------:R-:W-:Y:S01]  /*0270*/  ULEA UR5, UR6, UR5, 0x18 ;  /* 0x0000000506057291 */ /* 0x000fe2000f8ec0ff */
[----:B------:R-:W-:Y:S01]  /*0280*/  IMAD.SHL.U32 R0, R0, 0x20, RZ ;  /* 0x0000002000007824 */ /* 0x000fe200078e00ff */
[----:B------:R-:W-:-:S04]  /*0290*/  SHF.L.U32 R3, R4, R3, RZ ;  /* 0x0000000304037219 */ /* 0x000fc800000006ff */
[----:B------:R-:W-:-:S05]  /*02a0*/  LOP3.LUT R2, R3, R2, RZ, 0xfc, !PT ;  /* 0x0000000203027212 */ /* 0x000fca00078efcff */
[----:B------:R0:W-:Y:S04]  /*02b0*/  ATOMS.OR RZ, [UR5], R2 ;  /* 0x00000002ffff798c */ /* 0x0001e8000b000005 */
[----:B------:R0:W-:Y:S01]  /*02c0*/  STS [UR4], R0 ;  /* 0x00000000ff007988 */ /* 0x0001e20008000804 */
[----:B------:R-:W-:Y:S05]  /*02d0*/  BRA `(.L_x_2) ;  /* 0x0000000000107947 */ /* 0x000fea0003800000 */
.L_x_1:
[----:B------:R-:W-:Y:S01]  /*02e0*/  IMAD.MOV.U32 R0, RZ, RZ, -0x1 ;  /* 0xffffffffff007424 */ /* 0x000fe200078e00ff */
[----:B------:R-:W-:-:S04]  /*02f0*/  MOV R2, 0x320 ;  /* 0x0000032000027802 */ /* 0x000fc80000000f00 */
[----:B------:R0:W-:Y:S03]  /*0300*/  STS [UR4], R0 ;  /* 0x00000000ff007988 */ /* 0x0001e60008000804 */
[----:B0-----:R-:W-:Y:S05]  /*0310*/  CALL.REL.NOINC `($__internal_1_$__cuda_sm10x_tcgen05_guardrail_trap_phase_invalid_during_alloc) ;  /* 0x000000b000a07944 */ /* 0x001fea0003c00000 */
.L_x_2:
[----:B------:R-:W-:Y:S05]  /*0320*/  WARPSYNC.ALL ;  /* 0x0000000000007948 */ /* 0x000fea0003800000 */
[----:B------:R-:W-:Y:S01]  /*0330*/  NOP ;  /* 0x0000000000007918 */ /* 0x000fe20000000000 */
.L_x_0:
[----:B------:R-:W1:Y:S08]  /*0340*/  LDC.64 R42, c[0x0][0x398] ;  /* 0x0000e600ff2a7b82 */ /* 0x000e700000000a00 */
[----:B------:R-:W2:Y:S02]  /*0350*/  S2UR UR5, SR_CgaSize ;  /* 0x00000000000579c3 */ /* 0x000ea40000008a00 */
[----:B--2---:R-:W-:-:S12]  /*0360*/  UIMAD UR5, UR5, -0xa0, URZ ;  /* 0xffffff60050578a4 */ /* 0x004fd8000f8e02ff */
[----:B------:R-:W2:Y:S01]  /*0370*/  LDCU UR5, c[0x0][UR5+0x2b0] ;  /* 0x00005600050577ac */ /* 0x000ea20008000800 */
[----:B------:R-:W3:Y:S01]  /*0380*/  S2R R12, SR_CgaCtaId ;  /* 0x00000000000c7919 */ /* 0x000ee20000008800 */
[----:B------:R-:W-:Y:S02]  /*0390*/  SHF.R.U32.HI R179, RZ, 0x5, R86 ;  /* 0x00000005ffb37819 */ /* 0x000fe40000011656 */
[----:B------:R-:W-:Y:S01]  /*03a0*/  LOP3.LUT R146, R86, 0x7f, RZ, 0xc0, !PT ;  /* 0x0000007f56927812 */ /* 0x000fe200078ec0ff */
[----:B------:R-:W4:Y:S01]  /*03b0*/  S2UR UR4, SR_CTAID.X ;  /* 0x00000000000479c3 */ /* 0x000f220000002500 */
[----:B01----:R-:W-:Y:S01]  /*03c0*/  VIADD R0, R43, 0x1ff ;  /* 0x000001ff2b007836 */ /* 0x003fe20000000000 */
[----:B------:R-:W-:-:S04]  /*03d0*/  IABS R11, R42 ;  /* 0x0000002a000b7213 */ /* 0x000fc80000000000 */
[----:B------:R-:W-:Y:S02]  /*03e0*/  SHF.R.S32.HI R3, RZ, 0x1f, R0 ;  /* 0x0000001fff037819 */ /* 0x000fe40000011400 */
[----:B----4-:R-:W-:Y:S01]  /*03f0*/  I2FP.F32.U32 R5, UR4 ;  /* 0x0000000400057c45 */ /* 0x010fe20008201000 */
[----:B------:R-:W0:Y:S01]  /*0400*/  S2UR UR4, SR_CgaCtaId ;  /* 0x00000000000479c3 */ /* 0x000e220000008800 */
[----:B------:R-:W-:Y:S01]  /*0410*/  LEA.HI R3, R3, R0, RZ, 0x9 ;  /* 0x0000000003037211 */ /* 0x000fe200078f48ff */
[----:B---3--:R-:W-:Y:S02]  /*0420*/  IMAD.SHL.U32 R148, R12, 0x80, RZ ;  /* 0x000000800c947824 */ /* 0x008fe400078e00ff */
[----:B--2---:R-:W-:Y:S01]  /*0430*/  FMUL R5, R5, UR5 ;  /* 0x0000000505057c20 */ /* 0x004fe20008400000 */
[----:B------:R-:W-:-:S05]  /*0440*/  SHF.R.S32.HI R3, RZ, 0x9, R3 ;  /* 0x00000009ff037819 */ /* 0x000fca0000011403 */
[----:B------:R-:W-:Y:S01]  /*0450*/  IMAD.SHL.U32 R4, R3, 0x8, RZ ;  /* 0x0000000803047824 */ /* 0x000fe200078e00ff */
[----:B------:R-:W-:Y:S04]  /*0460*/  F2I.U32.TRUNC.NTZ R5, R5 ;  /* 0x0000000500057305 */ /* 0x000fe8000020f000 */
[----:B------:R-:W-:-:S04]  /*0470*/  IABS R7, R4 ;  /* 0x0000000400077213 */ /* 0x000fc80000000000 */
[----:B------:R-:W1:Y:S08]  /*0480*/  I2F.RP R0, R7 ;  /* 0x0000000700007306 */ /* 0x000e700000209400 */
[----:B-1----:R-:W1:Y:S02]  /*0490*/  MUFU.RCP R0, R0 ;  /* 0x0000000000007308 */ /* 0x002e640000001000 */
[----:B-1----:R-:W-:Y:S01]  /*04a0*/  VIADD R2, R0, 0xffffffe ;  /* 0x0ffffffe00027836 */ /* 0x002fe20000000000 */
[----:B------:R-:W-:-:S05]  /*04b0*/  IABS R0, R5 ;  /* 0x0000000500007213 */ /* 0x000fca0000000000 */
[----:B------:R1:W2:Y:S02]  /*04c0*/  F2I.FTZ.U32.TRUNC.NTZ R3, R2 ;  /* 0x0000000200037305 */ /* 0x0002a4000021f000 */
[----:B-1----:R-:W-:Y:S02]  /*04d0*/  IMAD.MOV.U32 R2, RZ, RZ, RZ ;  /* 0x000000ffff027224 */ /* 0x002fe400078e00ff */
[----:B--2---:R-:W-:-:S04]  /*04e0*/  IMAD.MOV R6, RZ, RZ, -R3 ;  /* 0x000000ffff067224 */ /* 0x004fc800078e0a03 */
[----:B------:R-:W-:Y:S01]  /*04f0*/  IMAD R9, R6, R7, RZ ;  /* 0x0000000706097224 */ /* 0x000fe200078e02ff */
[----:B------:R-:W-:-:S03]  /*0500*/  IABS R6, R4 ;  /* 0x0000000400067213 */ /* 0x000fc60000000000 */
[----:B------:R-:W-:-:S04]  /*0510*/  IMAD.HI.U32 R3, R3, R9, R2 ;  /* 0x0000000903037227 */ /* 0x000fc800078e0002 */
[----:B------:R-:W-:Y:S02]  /*0520*/  IMAD.MOV R2, RZ, RZ, -R6 ;  /* 0x000000ffff027224 */ /* 0x000fe400078e0a06 */
[----:B------:R-:W-:-:S04]  /*0530*/  IMAD.HI.U32 R3, R3, R0, RZ ;  /* 0x0000000003037227 */ /* 0x000fc800078e00ff */
[----:B------:R-:W-:Y:S01]  /*0540*/  IMAD R0, R3, R2, R0 ;  /* 0x0000000203007224 */ /* 0x000fe200078e0200 */
[----:B------:R-:W-:Y:S04]  /*0550*/  BAR.SYNC.DEFER_BLOCKING 0x0 ;  /* 0x0000000000007b1d */ /* 0x000fe80000010000 */
[----:B------:R-:W-:-:S13]  /*0560*/  ISETP.GT.U32.AND P1, PT, R7, R0, PT ;  /* 0x000000000700720c */ /* 0x000fda0003f24070 */
[----:B------:R-:W-:Y:S02]  /*0570*/  @!P1 IMAD.IADD R0, R0, 0x1, -R7 ;  /* 0x0000000100009824 */ /* 0x000fe400078e0a07 */
[----:B------:R-:W-:Y:S01]  /*0580*/  @!P1 VIADD R3, R3, 0x1 ;  /* 0x0000000103039836 */ /* 0x000fe20000000000 */
[----:B------:R-:W-:Y:S02]  /*0590*/  ISETP.NE.AND P1, PT, R4, RZ, PT ;  /* 0x000000ff0400720c */ /* 0x000fe40003f25270 */
[----:B------:R-:W-:Y:S02]  /*05a0*/  ISETP.GE.U32.AND P0, PT, R0, R7, PT ;  /* 0x000000070000720c */ /* 0x000fe40003f06070 */
[----:B------:R-:W-:-:S04]  /*05b0*/  LOP3.LUT R0, R5, R4, RZ, 0x3c, !PT ;  /* 0x0000000405007212 */ /* 0x000fc800078e3cff */
[----:B------:R-:W-:Y:S01]  /*05c0*/  ISETP.GE.AND P2, PT, R0, RZ, PT ;  /* 0x000000ff0000720c */ /* 0x000fe20003f46270 */
[----:B------:R-:W-:-:S06]  /*05d0*/  VIADD R0, R42, 0x7f ;  /* 0x0000007f2a007836 */ /* 0x000fcc0000000000 */
[----:B------:R-:W-:-:S04]  /*05e0*/  @P0 VIADD R3, R3, 0x1 ;  /* 0x0000000103030836 */ /* 0x000fc80000000000 */
[----:B------:R-:W-:Y:S01]  /*05f0*/  IMAD.MOV.U32 R2, RZ, RZ, R3 ;  /* 0x000000ffff027224 */ /* 0x000fe200078e0003 */
[----:B------:R-:W-:-:S03]  /*0600*/  SHF.R.S32.HI R3, RZ, 0x1f, R0 ;  /* 0x0000001fff037819 */ /* 0x000fc60000011400 */
[----:B------:R-:W-:Y:S01]  /*0610*/  @!P2 IMAD.MOV R2, RZ, RZ, -R2 ;  /* 0x000000ffff02a224 */ /* 0x000fe200078e0a02 */
[----:B------:R-:W-:Y:S02]  /*0620*/  @!P1 LOP3.LUT R2, RZ, R4, RZ, 0x33, !PT ;  /* 0x00000004ff029212 */ /* 0x000fe400078e33ff */
[----:B------:R-:W-:-:S03]  /*0630*/  LEA.HI R3, R3, R0, RZ, 0x7 ;  /* 0x0000000003037211 */ /* 0x000fc600078f38ff */
[----:B------:R-:W-:Y:S02]  /*0640*/  IMAD.SHL.U32 R9, R2, 0x8, RZ ;  /* 0x0000000802097824 */ /* 0x000fe400078e00ff */
[----:B------:R-:W-:-:S03]  /*0650*/  IMAD.MOV R2, RZ, RZ, -R2 ;  /* 0x000000ffff027224 */ /* 0x000fc600078e0a02 */
[----:B------:R-:W-:Y:S01]  /*0660*/  LEA.HI.SX32 R3, R3, -R9, 0x19 ;  /* 0x8000000903037211 */ /* 0x000fe200078fcaff */
[----:B------:R-:W-:Y:S02]  /*0670*/  IMAD R10, R4, R2, R5 ;  /* 0x00000002040a7224 */ /* 0x000fe400078e0205 */
[----:B------:R-:W-:Y:S01]  /*0680*/  IMAD.MOV.U32 R2, RZ, RZ, RZ ;  /* 0x000000ffff027224 */ /* 0x000fe200078e00ff */
[----:B------:R-:W-:Y:S02]  /*0690*/  VIMNMX R13, PT, PT, R3, 0x8, PT ;  /* 0x00000008030d7848 */ /* 0x000fe40003fe0100 */
[----:B------:R-:W-:Y:S02]  /*06a0*/  IABS R7, R10 ;  /* 0x0000000a00077213 */ /* 0x000fe40000000000 */
[-C--:B------:R-:W-:Y:S02]  /*06b0*/  IABS R8, R13.reuse ;  /* 0x0000000d00087213 */ /* 0x080fe40000000000 */
[----:B------:R-:W-:-:S02]  /*06c0*/  IABS R4, R13 ;  /* 0x0000000d00047213 */ /* 0x000fc40000000000 */
[----:B------:R-:W1:Y:S08]  /*06d0*/  I2F.RP R0, R8 ;  /* 0x0000000800007306 */ /* 0x000e700000209400 */
[----:B-1----:R-:W1:Y:S02]  /*06e0*/  MUFU.RCP R0, R0 ;  /* 0x0000000000007308 */ /* 0x002e640000001000 */
[----:B-1----:R-:W-:-:S06]  /*06f0*/  VIADD R3, R0, 0xffffffe ;  /* 0x0ffffffe00037836 */ /* 0x002fcc0000000000 */
[----:B------:R-:W1:Y:S02]  /*0700*/  F2I.FTZ.U32.TRUNC.NTZ R3, R3 ;  /* 0x0000000300037305 */ /* 0x000e64000021f000 */
[----:B-1----:R-:W-:-:S04]  /*0710*/  IMAD.MOV R6, RZ, RZ, -R3 ;  /* 0x000000ffff067224 */ /* 0x002fc800078e0a03 */
[----:B------:R-:W-:-:S04]  /*0720*/  IMAD.MOV.U32 R5, RZ, RZ, R6 ;  /* 0x000000ffff057224 */ /* 0x000fc800078e0006 */
[----:B------:R-:W-:-:S04]  /*0730*/  IMAD R5, R5, R8, RZ ;  /* 0x0000000805057224 */ /* 0x000fc800078e02ff */
[----:B------:R-:W-:-:S04]  /*0740*/  IMAD.HI.U32 R2, R3, R5, R2 ;  /* 0x0000000503027227 */ /* 0x000fc800078e0002 */
[----:B------:R-:W-:Y:S02]  /*0750*/  IMAD.MOV R3, RZ, RZ, -R4 ;  /* 0x000000ffff037224 */ /* 0x000fe400078e0a04 */
[----:B------:R-:W-:Y:S01]  /*0760*/  IMAD.HI.U32 R0, R2, R7, RZ ;  /* 0x0000000702007227 */ /* 0x000fe200078e00ff */
[----:B------:R-:W1:Y:S01]  /*0770*/  I2F.RP R4, R11 ;  /* 0x0000000b00047306 */ /* 0x000e620000209400 */
[----:B------:R-:W-:Y:S02]  /*0780*/  IABS R2, R43 ;  /* 0x0000002b00027213 */ /* 0x000fe40000000000 */
[----:B------:R-:W-:-:S05]  /*0790*/  IMAD R3, R0, R3, R7 ;  /* 0x0000000300037224 */ /* 0x000fca00078e0207 */
[----:B------:R-:W-:Y:S01]  /*07a0*/  ISETP.GT.U32.AND P1, PT, R8, R3, PT ;  /* 0x000000030800720c */ /* 0x000fe20003f24070 */
[----:B------:R-:W2:Y:S08]  /*07b0*/  I2F.RP R6, R2 ;  /* 0x0000000200067306 */ /* 0x000eb00000209400 */
[----:B-1----:R-:W1:Y:S04]  /*07c0*/  MUFU.RCP R4, R4 ;  /* 0x0000000400047308 */ /* 0x002e680000001000 */
[----:B------:R-:W-:-:S02]  /*07d0*/  @!P1 IMAD.IADD R3, R3, 0x1, -R8 ;  /* 0x0000000103039824 */ /* 0x000fc400078e0a08 */
[----:B------:R-:W-:Y:S01]  /*07e0*/  @!P1 VIADD R0, R0, 0x1 ;  /* 0x0000000100009836 */ /* 0x000fe20000000000 */
[----:B------:R-:W-:Y:S01]  /*07f0*/  ISETP.NE.AND P1, PT, R13, RZ, PT ;  /* 0x000000ff0d00720c */ /* 0x000fe20003f25270 */
[----:B--2---:R-:W2:Y:S01]  /*0800*/  MUFU.RCP R6, R6 ;  /* 0x0000000600067308 */ /* 0x004ea20000001000 */
[----:B------:R-:W-:Y:S02]  /*0810*/  ISETP.GE.U32.AND P0, PT, R3, R8, PT ;  /* 0x000000080300720c */ /* 0x000fe40003f06070 */
[----:B------:R-:W-:-:S04]  /*0820*/  LOP3.LUT R3, R10, R13, RZ, 0x3c, !PT ;  /* 0x0000000d0a037212 */ /* 0x000fc800078e3cff */
[----:B------:R-:W-:Y:S01]  /*0830*/  ISETP.GE.AND P2, PT, R3, RZ, PT ;  /* 0x000000ff0300720c */ /* 0x000fe20003f46270 */
[----:B-1----:R-:W-:-:S06]  /*0840*/  VIADD R5, R4, 0xffffffe ;  /* 0x0ffffffe04057836 */ /* 0x002fcc0000000000 */
[----:B------:R-:W-:Y:S01]  /*0850*/  @P0 VIADD R0, R0, 0x1 ;  /* 0x0000000100000836 */ /* 0x000fe20000000000 */
[----:B------:R-:W1:Y:S01]  /*0860*/  F2I.FTZ.U32.TRUNC.NTZ R5, R5 ;  /* 0x0000000500057305 */ /* 0x000e62000021f000 */
[----:B--2---:R-:W-:Y:S02]  /*0870*/  VIADD R6, R6, 0xffffffe ;  /* 0x0ffffffe06067836 */ /* 0x004fe40000000000 */
[----:B------:R-:W-:Y:S01]  /*0880*/  IMAD.MOV.U32 R145, RZ, RZ, R0 ;  /* 0x000000ffff917224 */ /* 0x000fe200078e0000 */
[----:B------:R-:W-:-:S03]  /*0890*/  MOV R0, 0x400 ;  /* 0x0000040000007802 */ /* 0x000fc60000000f00 */
[----:B------:R-:W-:Y:S01]  /*08a0*/  @!P2 IMAD.MOV R145, RZ, RZ, -R145 ;  /* 0x000000ffff91a224 */ /* 0x000fe200078e0a91 */
[----:B------:R-:W-:Y:S01]  /*08b0*/  R2UR UR16, R0 ;  /* 0x00000000001072ca */ /* 0x000fe200000e0000 */
[----:B------:R2:W3:Y:S01]  /*08c0*/  F2I.FTZ.U32.TRUNC.NTZ R7, R6 ;  /* 0x0000000600077305 */ /* 0x0004e2000021f000 */
[----:B------:R-:W-:Y:S01]  /*08d0*/  @!P1 LOP3.LUT R145, RZ, R13, RZ, 0x33, !PT ;  /* 0x0000000dff919212 */ /* 0x000fe200078e33ff */
[----:B-1----:R-:W-:-:S04]  /*08e0*/  IMAD.MOV R4, RZ, RZ, -R5 ;  /* 0x000000ffff047224 */ /* 0x002fc800078e0a05 */
[----:B------:R-:W-:Y:S02]  /*08f0*/  IMAD.MOV R0, RZ, RZ, -R145 ;  /* 0x000000ffff007224 */ /* 0x000fe400078e0a91 */
[----:B------:R-:W-:Y:S02]  /*0900*/  IMAD.SHL.U32 R145, R145, 0x200, RZ ;  /* 0x0000020091917824 */ /* 0x000fe400078e00ff */
[----:B------:R-:W-:Y:S02]  /*0910*/  IMAD R0, R13, R0, R10 ;  /* 0x000000000d007224 */ /* 0x000fe400078e020a */
[----:B0-----:R-:W-:Y:S01]  /*0920*/  ULEA UR16, UR4, UR16, 0x18 ;  /* 0x0000001004107291 */ /* 0x001fe2000f8ec0ff */
[----:B--2---:R-:W-:Y:S02]  /*0930*/  IMAD.MOV.U32 R6, RZ, RZ, RZ ;  /* 0x000000ffff067224 */ /* 0x004fe400078e00ff */
[----:B------:R-:W-:Y:S02]  /*0940*/  IMAD.IADD R3, R9, 0x1, R0 ;  /* 0x0000000109037824 */ /* 0x000fe400078e0200 */
[----:B------:R-:W-:-:S02]  /*0950*/  IMAD.IADD R0, R148, 0x1, R179 ;  /* 0x0000000194007824 */ /* 0x000fc400078e02b3 */
[----:B------:R-:W-:Y:S02]  /*0960*/  IMAD R9, R4, R11, RZ ;  /* 0x0000000b04097224 */ /* 0x000fe400078e02ff */
[----:B------:R-:W0:Y:S01]  /*0970*/  LDS R10, [UR16] ;  /* 0x00000010ff0a7984 */ /* 0x000e220008000800 */
[----:B---3--:R-:W-:Y:S01]  /*0980*/  IMAD.MOV R13, RZ, RZ, -R7 ;  /* 0x000000ffff0d7224 */ /* 0x008fe200078e0a07 */
[----:B------:R-:W-:Y:S01]  /*0990*/  LOP3.LUT R8, R145, 0x183, R0, 0xf8, !PT ;  /* 0x0000018391087812 */ /* 0x000fe200078ef800 */
[----:B------:R-:W-:Y:S02]  /*09a0*/  IMAD.MOV.U32 R4, RZ, RZ, RZ ;  /* 0x000000ffff047224 */ /* 0x000fe400078e00ff */
[----:B------:R-:W-:Y:S01]  /*09b0*/  IMAD R0, R3, 0x80, R146 ;  /* 0x0000008003007824 */ /* 0x000fe200078e0292 */
[----:B------:R-:W-:Y:S01]  /*09c0*/  LOP3.LUT R14, R8, 0x4, RZ, 0xfc, !PT ;  /* 0x00000004080e7812 */ /* 0x000fe200078efcff */
[----:B------:R-:W-:Y:S01]  /*09d0*/  IMAD.HI.U32 R4, R5, R9, R4 ;  /* 0x0000000905047227 */ /* 0x000fe200078e0004 */
[----:B------:R-:W-:-:S02]  /*09e0*/  IABS R9, R8 ;  /* 0x0000000800097213 */ /* 0x000fc40000000000 */
[----:B------:R-:W-:Y:S01]  /*09f0*/  IABS R5, R0 ;  /* 0x0000000000057213 */ /* 0x000fe20000000000 */
[----:B------:R-:W-:Y:S01]  /*0a00*/  IMAD R3, R13, R2, RZ ;  /* 0x000000020d037224 */ /* 0x000fe200078e02ff */
[C---:B------:R-:W-:Y:S02]  /*0a10*/  LOP3.LUT R16, R8.reuse, 0x8, RZ, 0xfc, !PT ;  /* 0x0000000808107812 */ /* 0x040fe400078efcff */
[----:B------:R-:W-:Y:S01]  /*0a20*/  LOP3.LUT R17, R8, 0xc, RZ, 0xfc, !PT ;  /* 0x0000000c08117812 */ /* 0x000fe200078efcff */
[----:B------:R-:W-:Y:S01]  /*0a30*/  IMAD.HI.U32 R6, R7, R3, R6 ;  /* 0x0000000307067227 */ /* 0x000fe200078e0006 */
[----:B------:R-:W-:Y:S02]  /*0a40*/  IABS R13, R16 ;  /* 0x00000010000d7213 */ /* 0x000fe40000000000 */
[----:B------:R-:W-:Y:S01]  /*0a50*/  IABS R15, R17 ;  /* 0x00000011000f7213 */ /* 0x000fe20000000000 */
[----:B------:R-:W-:Y:S01]  /*0a60*/  IMAD.MOV.U32 R7, RZ, RZ, R9 ;  /* 0x000000ffff077224 */ /* 0x000fe200078e0009 */
[----:B------:R-:W-:Y:S01]  /*0a70*/  IABS R9, R14 ;  /* 0x0000000e00097213 */ /* 0x000fe20000000000 */
[----:B------:R-:W-:-:S04]  /*0a80*/  IMAD.HI.U32 R4, R4, R5, RZ ;  /* 0x0000000504047227 */ /* 0x000fc800078e00ff */
[----:B------:R-:W-:-:S04]  /*0a90*/  IMAD.HI.U32 R3, R6, R7, RZ ;  /* 0x0000000706037227 */ /* 0x000fc800078e00ff */
[----:B------:R-:W-:Y:S02]  /*0aa0*/  IMAD.MOV R3, RZ, RZ, -R3 ;  /* 0x000000ffff037224 */ /* 0x000fe400078e0a03 */
[----:B------:R-:W-:Y:S02]  /*0ab0*/  IMAD.MOV R4, RZ, RZ, -R4 ;  /* 0x000000ffff047224 */ /* 0x000fe400078e0a04 */
[C---:B------:R-:W-:Y:S02]  /*0ac0*/  IMAD R3, R2.reuse, R3, R7 ;  /* 0x0000000302037224 */ /* 0x040fe400078e0207 */
[----:B------:R-:W-:Y:S02]  /*0ad0*/  IMAD R4, R11, R4, R5 ;  /* 0x000000040b047224 */ /* 0x000fe400078e0205 */
[----:B------:R-:W-:Y:S01]  /*0ae0*/  IMAD.SHL.U32 R7, R179, 0x200000, RZ ;  /* 0x00200000b3077824 */ /* 0x000fe200078e00ff */
[----:B------:R-:W-:Y:S01]  /*0af0*/  BAR.SYNC.DEFER_BLOCKING 0x0 ;  /* 0x0000000000007b1d */ /* 0x000fe20000010000 */
[----:B------:R-:W-:Y:S01]  /*0b00*/  ISETP.GT.U32.AND P1, PT, R2, R3, PT ;  /* 0x000000030200720c */ /* 0x000fe20003f24070 */
[----:B------:R-:W-:Y:S01]  /*0b10*/  IMAD.HI.U32 R5, R6, R9, RZ ;  /* 0x0000000906057227 */ /* 0x000fe200078e00ff */
[----:B------:R-:W-:-:S02]  /*0b20*/  ISETP.GT.U32.AND P0, PT, R11, R4, PT ;  /* 0x000000040b00720c */ /* 0x000fc40003f04070 */
[----:B------:R-:W-:Y:S01]  /*0b30*/  LOP3.LUT R7, R7, 0x600000, RZ, 0xc0, !PT ;  /* 0x0060000007077812 */ /* 0x000fe200078ec0ff */
[----:B------:R-:W-:Y:S01]  /*0b40*/  IMAD.MOV R5, RZ, RZ, -R5 ;  /* 0x000000ffff057224 */ /* 0x000fe200078e0a05 */
[----:B0-----:R-:W-:Y:S02]  /*0b50*/  R2UR UR17, R10 ;  /* 0x000000000a1172ca */ /* 0x001fe400000e0000 */
[----:B------:R-:W-:Y:S01]  /*0b60*/  R2UR UR12, R7 ;  /* 0x00000000070c72ca */ /* 0x000fe200000e0000 */
[----:B------:R-:W-:-:S04]  /*0b70*/  IMAD.HI.U32 R7, R6, R13, RZ ;  /* 0x0000000d06077227 */ /* 0x000fc800078e00ff */
[----:B------:R-:W-:Y:S02]  /*0b80*/  IMAD R5, R2, R5, R9 ;  /* 0x0000000502057224 */ /* 0x000fe400078e0209 */
[----:B------:R-:W-:Y:S02]  /*0b90*/  @!P1 IMAD.IADD R3, R3, 0x1, -R2 ;  /* 0x0000000103039824 */ /* 0x000fe400078e0a02 */
[----:B------:R-:W-:Y:S01]  /*0ba0*/  @!P0 IMAD.IADD R4, R4, 0x1, -R11 ;  /* 0x0000000104048824 */ /* 0x000fe200078e0a0b */
[C---:B------:R-:W-:Y:S01]  /*0bb0*/  ISETP.GT.U32.AND P5, PT, R2.reuse, R5, PT ;  /* 0x000000050200720c */ /* 0x040fe20003fa4070 */
[----:B------:R-:W-:Y:S01]  /*0bc0*/  IMAD.MOV R7, RZ, RZ, -R7 ;  /* 0x000000ffff077224 */ /* 0x000fe200078e0a07 */
[----:B------:R-:W-:Y:S01]  /*0bd0*/  ISETP.GT.U32.AND P1, PT, R2, R3, PT ;  /* 0x000000030200720c */ /* 0x000fe20003f24070 */
[----:B------:R-:W-:Y:S01]  /*0be0*/  IMAD.HI.U32 R9, R6, R15, RZ ;  /* 0x0000000f06097227 */ /* 0x000fe200078e00ff */
[----:B------:R-:W-:-:S03]  /*0bf0*/  ISETP.GT.U32.AND P4, PT, R11, R4, PT ;  /* 0x000000040b00720c */ /* 0x000fc60003f84070 */
[----:B------:R-:W-:Y:S01]  /*0c00*/  IMAD R7, R2, R7, R13 ;  /* 0x0000000702077224 */ /* 0x000fe200078e020d */
[----:B------:R-:W-:Y:S09]  /*0c10*/  BRA.U UP0, `(.L_x_5) ;  /* 0x0000000100187547 */ /* 0x000ff2000b800000 */
[----:B------:R-:W-:Y:S01]  /*0c20*/  ELECT P0, URZ, PT ;  /* 0x0000000000ff782f */ /* 0x000fe20003800000 */
[----:B------:R-:W-:Y:S01]  /*0c30*/  IMAD.MOV.U32 R10, RZ, RZ, 0x1 ;  /* 0x00000001ff0a7424 */ /* 0x000fe200078e00ff */
[----:B------:R-:W-:Y:S11]  /*0c40*/  UVIRTCOUNT.DEALLOC.SMPOOL 0x80 ;  /* 0x000000800000784c */ /* 0x000ff60000000000 */
[----:B------:R-:W-:-:S04]  /*0c50*/  @P0 MOV R13, 0x40 ;  /* 0x00000040000d0802 */ /* 0x000fc80000000f00 */
[----:B------:R-:W-:-:S05]  /*0c60*/  @P0 LEA R13, R12, R13, 0x18 ;  /* 0x0000000d0c0d0211 */ /* 0x000fca00078ec0ff */
[----:B------:R0:W-:Y:S02]  /*0c70*/  @P0 STS.U8 [R13], R10 ;  /* 0x0000000a0d000388 */ /* 0x0001e40000000000 */
.L_x_5:
[----:B------:R-:W-:Y:S01]  /*0c80*/  ISETP.GT.U32.AND P3, PT, R2, R7, PT ;  /* 0x000000070200720c */ /* 0x000fe20003f64070 */
[--C-:B------:R-:W-:Y:S01]  /*0c90*/  @!P5 IMAD.IADD R5, R5, 0x1, -R2.reuse ;  /* 0x000000010505d824 */ /* 0x100fe200078e0a02 */
[C---:B------:R-:W-:Y:S01]  /*0ca0*/  ISETP.GE.AND P0, PT, R8.reuse, RZ, PT ;  /* 0x000000ff0800720c */ /* 0x040fe20003f06270 */
[----:B------:R-:W-:Y:S01]  /*0cb0*/  IMAD.MOV R9, RZ, RZ, -R9 ;  /* 0x000000ffff097224 */ /* 0x000fe200078e0a09 */
[----:B0-----:R-:W-:Y:S01]  /*0cc0*/  LOP3.LUT R10, R8, 0x10, RZ, 0xfc, !PT ;  /* 0x00000010080a7812 */ /* 0x001fe200078efcff */
[----:B------:R-:W-:Y:S01]  /*0cd0*/  @!P4 IMAD.IADD R4, R4, 0x1, -R11 ;  /* 0x000000010404c824 */ /* 0x000fe200078e0a0b */
[----:B------:R-:W-:Y:S01]  /*0ce0*/  LOP3.LUT R11, R8, 0x14, RZ, 0xfc, !PT ;  /* 0x00000014080b7812 */ /* 0x000fe200078efcff */
[--C-:B------:R-:W-:Y:S01]  /*0cf0*/  @!P1 IMAD.IADD R3, R3, 0x1, -R2.reuse ;  /* 0x0000000103039824 */ /* 0x100fe200078e0a02 */
[C---:B------:R-:W-:Y:S01]  /*0d00*/  ISETP.GT.U32.AND P5, PT, R2.reuse, R5, PT ;  /* 0x000000050200720c */ /* 0x040fe20003fa4070 */
[----:B------:R-:W-:Y:S01]  /*0d10*/  IMAD R9, R2, R9, R15 ;  /* 0x0000000902097224 */ /* 0x000fe200078e020f */
[----:B------:R-:W-:Y:S01]  /*0d20*/  LOP3.LUT R12, R8, 0x18, RZ, 0xfc, !PT ;  /* 0x00000018080c7812 */ /* 0x000fe200078efcff */
[----:B------:R-:W-:Y:S01]  /*0d30*/  IMAD.MOV.U32 R40, RZ, RZ, R3 ;  /* 0x000000ffff287224 */ /* 0x000fe200078e0003 */
[----:B------:R-:W-:Y:S01]  /*0d40*/  IABS R15, R11 ;  /* 0x0000000b000f7213 */ /* 0x000fe20000000000 */
[----:B------:R-:W-:Y:S01]  /*0d50*/  @!P3 IMAD.IADD R7, R7, 0x1, -R2 ;  /* 0x000000010707b824 */ /* 0x000fe200078e0a02 */
[----:B------:R-:W-:Y:S01]  /*0d60*/  IABS R13, R10 ;  /* 0x0000000a000d7213 */ /* 0x000fe20000000000 */
[----:B------:R-:W-:Y:S01]  /*0d70*/  @!P0 IMAD.MOV R40, RZ, RZ, -R40 ;  /* 0x000000ffff288224 */ /* 0x000fe200078e0a28 */
[----:B------:R-:W-:Y:S01]  /*0d80*/  ISETP.GE.AND P4, PT, R17, RZ, PT ;  /* 0x000000ff1100720c */ /* 0x000fe20003f86270 */
[----:B------:R-:W-:Y:S01]  /*0d90*/  UIADD3 UR12, UPT, UPT, UR17, UR12, URZ ;  /* 0x0000000c110c7290 */ /* 0x000fe2000fffe0ff */
[----:B------:R-:W-:Y:S01]  /*0da0*/  ISETP.GT.U32.AND P3, PT, R2, R7, PT ;  /* 0x000000070200720c */ /* 0x000fe20003f64070 */
[----:B------:R-:W-:Y:S01]  /*0db0*/  IMAD.HI.U32 R3, R6, R13, RZ ;  /* 0x0000000d06037227 */ /* 0x000fe200078e00ff */
[----:B------:R-:W-:Y:S01]  /*0dc0*/  IABS R17, R12 ;  /* 0x0000000c00117213 */ /* 0x000fe20000000000 */
[----:B------:R-:W-:Y:S01]  /*0dd0*/  UMOV UR4, 0x1 ;  /* 0x0000000100047882 */ /* 0x000fe20000000000 */
[----:B------:R-:W-:Y:S01]  /*0de0*/  ISETP.GE.AND P1, PT, R10, RZ, PT ;  /* 0x000000ff0a00720c */ /* 0x000fe20003f26270 */
[----:B------:R-:W-:Y:S01]  /*0df0*/  IMAD.HI.U32 R10, R6, R15, RZ ;  /* 0x0000000f060a7227 */ /* 0x000fe200078e00ff */
[----:B------:R-:W-:Y:S01]  /*0e00*/  ISETP.GE.AND P2, PT, R14, RZ, PT ;  /* 0x000000ff0e00720c */ /* 0x000fe20003f46270 */
[----:B------:R-:W-:Y:S01]  /*0e10*/  UIADD3 UR10, UPT, UPT, UR16, 0x4000, URZ ;  /* 0x00004000100a7890 */ /* 0x000fe2000fffe0ff */
[----:B------:R-:W-:Y:S01]  /*0e20*/  ISETP.GE.AND P0, PT, R11, RZ, PT ;  /* 0x000000ff0b00720c */ /* 0x000fe20003f06270 */
[----:B------:R-:W-:Y:S01]  /*0e30*/  IMAD.HI.U32 R11, R6, R17, RZ ;  /* 0x00000011060b7227 */ /* 0x000fe200078e00ff */
[----:B------:R-:W-:Y:S01]  /*0e40*/  LOP3.LUT R18, R8, 0x1c, RZ, 0xfc, !PT ;  /* 0x0000001c08127812 */ /* 0x000fe200078efcff */
[----:B------:R-:W-:Y:S01]  /*0e50*/  STTM.x128 tmem[UR12], RZ ;  /* 0x000000ff000079ed */ /* 0x000fe200083c000c */
[----:B------:R-:W-:Y:S01]  /*0e60*/  ISETP.GE.AND P6, PT, R16, RZ, PT ;  /* 0x000000ff1000720c */ /* 0x000fe20003fc6270 */
[----:B------:R-:W-:Y:S01]  /*0e70*/  @!P3 IMAD.IADD R7, R7, 0x1, -R2 ;  /* 0x000000010707b824 */ /* 0x000fe200078e0a02 */
[----:B------:R-:W-:Y:S01]  /*0e80*/  ISETP.GT.U32.AND P3, PT, R2, R9, PT ;  /* 0x000000090200720c */ /* 0x000fe20003f64070 */
[----:B------:R-:W-:Y:S01]  /*0e90*/  IMAD.MOV R10, RZ, RZ, -R10 ;  /* 0x000000ffff0a7224 */ /* 0x000fe200078e0a0a */
[----:B------:R-:W-:Y:S01]  /*0ea0*/  IABS R14, R18 ;  /* 0x00000012000e7213 */ /* 0x000fe20000000000 */
[--C-:B------:R-:W-:Y:S01]  /*0eb0*/  @!P5 IMAD.IADD R5, R5, 0x1, -R2.reuse ;  /* 0x000000010505d824 */ /* 0x100fe200078e0a02 */
[----:B------:R-:W-:Y:S01]  /*0ec0*/  ISETP.GE.AND P5, PT, R12, RZ, PT ;  /* 0x000000ff0c00720c */ /* 0x000fe20003fa6270 */
[----:B------:R-:W-:Y:S01]  /*0ed0*/  IMAD.MOV R3, RZ, RZ, -R3 ;  /* 0x000000ffff037224 */ /* 0x000fe200078e0a03 */
[C---:B------:R-:W-:Y:S01]  /*0ee0*/  LOP3.LUT R20, R8.reuse, 0x20, RZ, 0xfc, !PT ;  /* 0x0000002008147812 */ /* 0x040fe200078efcff */
[----:B------:R-:W-:Y:S01]  /*0ef0*/  IMAD.MOV R12, RZ, RZ, -R11 ;  /* 0x000000ffff0c7224 */ /* 0x000fe200078e0a0b */
[----:B------:R-:W-:Y:S01]  /*0f00*/  LOP3.LUT R22, R8, 0x24, RZ, 0xfc, !PT ;  /* 0x0000002408167812 */ /* 0x000fe200078efcff */
[C---:B------:R-:W-:Y:S01]  /*0f10*/  IMAD R11, R2.reuse, R10, R15 ;  /* 0x0000000a020b7224 */ /* 0x040fe200078e020f */
[----:B------:R-:W-:Y:S01]  /*0f20*/  IABS R19, R20 ;  /* 0x0000001400137213 */ /* 0x000fe20000000000 */
[----:B------:R-:W-:Y:S01]  /*0f30*/  IMAD R3, R2, R3, R13 ;  /* 0x0000000302037224 */ /* 0x000fe200078e020d */
[C---:B------:R-:W-:Y:S01]  /*0f40*/  LOP3.LUT R23, R8.reuse, 0x28, RZ, 0xfc, !PT ;  /* 0x0000002808177812 */ /* 0x040fe200078efcff */
[----:B------:R-:W-:Y:S01]  /*0f50*/  IMAD.MOV.U32 R10, RZ, RZ, R5 ;  /* 0x000000ffff0a7224 */ /* 0x000fe200078e0005 */
[C---:B------:R-:W-:Y:S01]  /*0f60*/  LOP3.LUT R24, R8.reuse, 0x2c, RZ, 0xfc, !PT ;  /* 0x0000002c08187812 */ /* 0x040fe200078efcff */
[----:B------:R-:W-:Y:S01]  /*0f70*/  @!P3 IMAD.IADD R9, R9, 0x1, -R2 ;  /* 0x000000010909b824 */ /* 0x000fe200078e0a02 */
[----:B------:R-:W-:Y:S01]  /*0f80*/  LOP3.LUT R26, R8, 0x48, RZ, 0xfc, !PT ;  /* 0x00000048081a7812 */ /* 0x000fe200078efcff */
[----:B------:R-:W-:Y:S01]  /*0f90*/  @!P2 IMAD.MOV R10, RZ, RZ, -R10 ;  /* 0x000000ffff0aa224 */ /* 0x000fe200078e0a0a */
[C---:B------:R-:W-:Y:S01]  /*0fa0*/  ISETP.GT.U32.AND P2, PT, R2.reuse, R3, PT ;  /* 0x000000030200720c */ /* 0x040fe20003f44070 */
[----:B------:R-:W-:Y:S01]  /*0fb0*/  IMAD.MOV.U32 R15, RZ, RZ, R14 ;  /* 0x000000ffff0f7224 */ /* 0x000fe200078e000e */
[C---:B------:R-:W-:Y:S01]  /*0fc0*/  ISETP.GT.U32.AND P3, PT, R2.reuse, R9, PT ;  /* 0x000000090200720c */ /* 0x040fe20003f64070 */
[----:B------:R-:W-:Y:S01]  /*0fd0*/  @!P6 IMAD.MOV R7, RZ, RZ, -R7 ;  /* 0x000000ffff07e224 */ /* 0x000fe200078e0a07 */
[----:B------:R-:W-:Y:S01]  /*0fe0*/  ISETP.GT.U32.AND P6, PT, R2, R11, PT ;  /* 0x0000000b0200720c */ /* 0x000fe20003fc4070 */
[----:B------:R-:W-:Y:S01]  /*0ff0*/  IMAD.HI.U32 R5, R6, R15, RZ ;  /* 0x0000000f06057227 */ /* 0x000fe200078e00ff */
[----:B------:R-:W-:Y:S01]  /*1000*/  IABS R21, R24 ;  /* 0x0000001800157213 */ /* 0x000fe20000000000 */
[----:B------:R-:W0:Y:S01]  /*1010*/  FENCE.VIEW.ASYNC.T ;  /* 0x00000000000073c6 */ /* 0x000e220000000200 */
[----:B------:R-:W-:Y:S01]  /*1020*/  IABS R31, R26 ;  /* 0x0000001a001f7213 */ /* 0x000fe20000000000 */
[----:B------:R-:W-:Y:S01]  /*1030*/  IMAD.MOV R5, RZ, RZ, -R5 ;  /* 0x000000ffff057224 */ /* 0x000fe200078e0a05 */
[----:B------:R-:W-:Y:S01]  /*1040*/  LOP3.LUT R28, R8, 0x4c, RZ, 0xfc, !PT ;  /* 0x0000004c081c7812 */ /* 0x000fe200078efcff */
[----:B------:R-:W-:Y:S01]  /*1050*/  IMAD R13, R2, R12, R17 ;  /* 0x0000000c020d7224 */ /* 0x000fe200078e0211 */
[----:B------:R-:W-:Y:S01]  /*1060*/  IABS R17, R22 ;  /* 0x0000001600117213 */ /* 0x000fe20000000000 */
[--C-:B------:R-:W-:Y:S01]  /*1070*/  @!P2 IMAD.IADD R3, R3, 0x1, -R2.reuse ;  /* 0x000000010303a824 */ /* 0x100fe200078e0a02 */
[----:B------:R-:W-:Y:S01]  /*1080*/  LOP3.LUT R36, R8, 0x58, RZ, 0xfc, !PT ;  /* 0x0000005808247812 */ /* 0x000fe200078efcff */
[----:B------:R-:W-:Y:S01]  /*1090*/  IMAD.HI.U32 R12, R6, R19, RZ ;  /* 0x00000013060c7227 */ /* 0x000fe200078e00ff */
[----:B------:R-:W-:Y:S01]  /*10a0*/  LOP3.LUT R32, R8, 0x54, RZ, 0xfc, !PT ;  /* 0x0000005408207812 */ /* 0x000fe200078efcff */
[----:B------:R-:W1:Y:S01]  /*10b0*/  LDCU UR5, c[0x0][0x3a4] ;  /* 0x00007480ff0577ac */ /* 0x000e620008000800 */
[C---:B------:R-:W-:Y:S01]  /*10c0*/  ISETP.GT.U32.AND P2, PT, R2.reuse, R3, PT ;  /* 0x000000030200720c */ /* 0x040fe20003f44070 */
[C---:B------:R-:W-:Y:S01]  /*10d0*/  IMAD R5, R2.reuse, R5, R15 ;  /* 0x0000000502057224 */ /* 0x040fe200078e020f */
[----:B------:R-:W-:Y:S01]  /*10e0*/  IABS R35, R36 ;  /* 0x0000002400237213 */ /* 0x000fe20000000000 */
[----:B------:R-:W-:Y:S01]  /*10f0*/  @!P3 IMAD.IADD R9, R9, 0x1, -R2 ;  /* 0x000000010909b824 */ /* 0x000fe200078e0a02 */
[----:B------:R-:W-:Y:S01]  /*1100*/  ISETP.GT.U32.AND P3, PT, R2, R13, PT ;  /* 0x0000000d0200720c */ /* 0x000fe20003f64070 */
[----:B------:R-:W-:Y:S01]  /*1110*/  IMAD.MOV R12, RZ, RZ, -R12 ;  /* 0x000000ffff0c7224 */ /* 0x000fe200078e0a0c */
[----:B------:R-:W-:Y:S01]  /*1120*/  LOP3.LUT R30, R8, 0x50, RZ, 0xfc, !PT ;  /* 0x00000050081e7812 */ /* 0x000fe200078efcff */
[----:B------:R-:W-:Y:S01]  /*1130*/  @!P4 IMAD.MOV R9, RZ, RZ, -R9 ;  /* 0x000000ffff09c224 */ /* 0x000fe200078e0a09 */
[C---:B------:R-:W-:Y:S01]  /*1140*/  ISETP.GT.U32.AND P4, PT, R2.reuse, R5, PT ;  /* 0x000000050200720c */ /* 0x040fe20003f84070 */
[----:B------:R-:W-:Y:S01]  /*1150*/  @!P6 IMAD.IADD R11, R11, 0x1, -R2 ;  /* 0x000000010b0be824 */ /* 0x000fe200078e0a02 */
[----:B------:R-:W-:Y:S01]  /*1160*/  IABS R33, R32 ;  /* 0x0000002000217213 */ /* 0x000fe20000000000 */
[----:B------:R-:W-:Y:S01]  /*1170*/  IMAD R15, R2, R12, R19 ;  /* 0x0000000c020f7224 */ /* 0x000fe200078e0213 */
[----:B------:R-:W-:Y:S01]  /*1180*/  IABS R19, R23 ;  /* 0x0000001700137213 */ /* 0x000fe20000000000 */
[----:B------:R-:W-:Y:S01]  /*1190*/  IMAD.HI.U32 R12, R6, R17, RZ ;  /* 0x00000011060c7227 */ /* 0x000fe200078e00ff */
[----:B------:R-:W-:Y:S01]  /*11a0*/  ISETP.GT.U32.AND P6, PT, R2, R11, PT ;  /* 0x0000000b0200720c */ /* 0x000fe20003fc4070 */
[----:B------:R-:W-:Y:S01]  /*11b0*/  UMOV UR13, UR10 ;  /* 0x0000000a000d7c82 */ /* 0x000fe20008000000 */
[C---:B------:R-:W-:Y:S01]  /*11c0*/  LOP3.LUT R38, R8.reuse, 0x5c, RZ, 0xfc, !PT ;  /* 0x0000005c08267812 */ /* 0x040fe200078efcff */
[----:B------:R-:W-:Y:S01]  /*11d0*/  IMAD.MOV R12, RZ, RZ, -R12 ;  /* 0x000000ffff0c7224 */ /* 0x000fe200078e0a0c */
[----:B------:R-:W-:Y:S01]  /*11e0*/  LOP3.LUT R44, R8, 0x60, RZ, 0xfc, !PT ;  /* 0x00000060082c7812 */ /* 0x000fe200078efcff */
[--C-:B------:R-:W-:Y:S01]  /*11f0*/  @!P2 IMAD.IADD R3, R3, 0x1, -R2.reuse ;  /* 0x000000010303a824 */ /* 0x100fe200078e0a02 */
[C---:B------:R-:W-:Y:S01]  /*1200*/  ISETP.GT.U32.AND P2, PT, R2.reuse, R15, PT ;  /* 0x0000000f0200720c */ /* 0x040fe20003f44070 */
[----:B------:R-:W-:Y:S01]  /*1210*/  IMAD R17, R2, R12, R17 ;  /* 0x0000000c02117224 */ /* 0x000fe200078e0211 */
[----:B------:R-:W-:Y:S01]  /*1220*/  IABS R37, R38 ;  /* 0x0000002600257213 */ /* 0x000fe20000000000 */
[----:B------:R-:W-:Y:S01]  /*1230*/  IMAD.MOV.U32 R12, RZ, RZ, R3 ;  /* 0x000000ffff0c7224 */ /* 0x000fe200078e0003 */
[----:B------:R-:W-:Y:S01]  /*1240*/  LOP3.LUT R46, R8, 0x64, RZ, 0xfc, !PT ;  /* 0x00000064082e7812 */ /* 0x000fe200078efcff */
[----:B------:R-:W-:Y:S01]  /*1250*/  @!P4 IMAD.IADD R5, R5, 0x1, -R2 ;  /* 0x000000010505c824 */ /* 0x000fe200078e0a02 */
[----:B------:R-:W-:Y:S01]  /*1260*/  ISETP.GE.AND P4, PT, R18, RZ, PT ;  /* 0x000000ff1200720c */ /* 0x000fe20003f86270 */
[----:B------:R-:W-:Y:S01]  /*1270*/  @!P1 IMAD.MOV R12, RZ, RZ, -R12 ;  /* 0x000000ffff0c9224 */ /* 0x000fe200078e0a0c */
[----:B------:R-:W-:Y:S01]  /*1280*/  LOP3.LUT R18, R8, 0x34, RZ, 0xfc, !PT ;  /* 0x0000003408127812 */ /* 0x000fe200078efcff */
[--C-:B------:R-:W-:Y:S01]  /*1290*/  @!P3 IMAD.IADD R13, R13, 0x1, -R2.reuse ;  /* 0x000000010d0db824 */ /* 0x100fe200078e0a02 */
[C---:B------:R-:W-:Y:S01]  /*12a0*/  ISETP.GT.U32.AND P1, PT, R2.reuse, R5, PT ;  /* 0x000000050200720c */ /* 0x040fe20003f24070 */
[----:B------:R-:W-:Y:S01]  /*12b0*/  @!P6 IMAD.IADD R11, R11, 0x1, -R2 ;  /* 0x000000010b0be824 */ /* 0x000fe200078e0a02 */
[----:B------:R-:W-:Y:S01]  /*12c0*/  ISETP.GT.U32.AND P6, PT, R2, R17, PT ;  /* 0x000000110200720c */ /* 0x000fe20003fc4070 */
[----:B------:R-:W-:Y:S01]  /*12d0*/  IMAD.HI.U32 R14, R6, R19, RZ ;  /* 0x00000013060e7227 */ /* 0x000fe200078e00ff */
[----:B------:R-:W-:Y:S01]  /*12e0*/  ISETP.GT.U32.AND P3, PT, R2, R13, PT ;  /* 0x0000000d0200720c */ /* 0x000fe20003f64070 */
[----:B------:R-:W2:Y:S01]  /*12f0*/  LDCU.128 UR20, c[0x0][0x380] ;  /* 0x00007000ff1477ac */ /* 0x000ea20008000c00 */
[----:B------:R-:W-:Y:S01]  /*1300*/  LOP3.LUT R52, R8, 0x68, RZ, 0xfc, !PT ;  /* 0x0000006808347812 */ /* 0x000fe200078efcff */
[----:B------:R-:W-:Y:S01]  /*1310*/  IMAD.MOV R14, RZ, RZ, -R14 ;  /* 0x000000ffff0e7224 */ /* 0x000fe200078e0a0e */
[----:B------:R-:W-:Y:S01]  /*1320*/  IABS R39, R44 ;  /* 0x0000002c00277213 */ /* 0x000fe20000000000 */
[----:B------:R-:W-:Y:S01]  /*1330*/  IMAD.HI.U32 R16, R6, R21, RZ ;  /* 0x0000001506107227 */ /* 0x000fe200078e00ff */
[----:B------:R-:W-:Y:S01]  /*1340*/  IABS R41, R46 ;  /* 0x0000002e00297213 */ /* 0x000fe20000000000 */
[----:B------:R-:W3:Y:S01]  /*1350*/  LDC.64 R124, c[0x0][0x3a8] ;  /* 0x0000ea00ff7c7b82 */ /* 0x000ee20000000a00 */
[----:B------:R-:W-:Y:S01]  /*1360*/  IABS R45, R52 ;  /* 0x00000034002d7213 */ /* 0x000fe20000000000 */
[----:B------:R-:W-:Y:S01]  /*1370*/  @!P2 IMAD.IADD R15, R15, 0x1, -R2 ;  /* 0x000000010f0fa824 */ /* 0x000fe200078e0a02 */
[----:B------:R-:W-:Y:S01]  /*1380*/  ISETP.GE.AND P2, PT, R22, RZ, PT ;  /* 0x000000ff1600720c */ /* 0x000fe20003f46270 */
[----:B------:R-:W-:Y:S01]  /*1390*/  IMAD R3, R2, R14, R19 ;  /* 0x0000000e02037224 */ /* 0x000fe200078e0213 */
[C---:B------:R-:W-:Y:S01]  /*13a0*/  LOP3.LUT R54, R8.reuse, 0x70, RZ, 0xfc, !PT ;  /* 0x0000007008367812 */ /* 0x040fe200078efcff */
[----:B------:R-:W-:Y:S01]  /*13b0*/  IMAD.MOV R16, RZ, RZ, -R16 ;  /* 0x000000ffff107224 */ /* 0x000fe200078e0a10 */
[----:B------:R-:W-:Y:S01]  /*13c0*/  LOP3.LUT R56, R8, 0x74, RZ, 0xfc, !PT ;  /* 0x0000007408387812 */ /* 0x000fe200078efcff */
[--C-:B------:R-:W-:Y:S01]  /*13d0*/  @!P1 IMAD.IADD R5, R5, 0x1, -R2.reuse ;  /* 0x0000000105059824 */ /* 0x100fe200078e0a02 */
[C---:B------:R-:W-:Y:S01]  /*13e0*/  ISETP.GT.U32.AND P1, PT, R2.reuse, R3, PT ;  /* 0x000000030200720c */ /* 0x040fe20003f24070 */
[--C-:B------:R-:W-:Y:S01]  /*13f0*/  @!P6 IMAD.IADD R17, R17, 0x1, -R2.reuse ;  /* 0x000000011111e824 */ /* 0x100fe200078e0a02 */
[C---:B------:R-:W-:Y:S01]  /*1400*/  ISETP.GT.U32.AND P6, PT, R2.reuse, R15, PT ;  /* 0x0000000f0200720c */ /* 0x040fe20003fc4070 */
[----:B------:R-:W-:Y:S01]  /*1410*/  IMAD R19, R2, R16, R21 ;  /* 0x0000001002137224 */ /* 0x000fe200078e0215 */
[C---:B------:R-:W-:Y:S01]  /*1420*/  LOP3.LUT R16, R8.reuse, 0x30, RZ, 0xfc, !PT ;  /* 0x0000003008107812 */ /* 0x040fe200078efcff */
[----:B------:R-:W-:Y:S01]  /*1430*/  IMAD.MOV.U32 R14, RZ, RZ, R5 ;  /* 0x000000ffff0e7224 */ /* 0x000fe200078e0005 */
[----:B------:R-:W-:Y:S01]  /*1440*/  LOP3.LUT R57, R8, 0x78, RZ, 0xfc, !PT ;  /* 0x0000007808397812 */ /* 0x000fe200078efcff */
[----:B------:R-:W-:Y:S01]  /*1450*/  @!P3 IMAD.IADD R13, R13, 0x1, -R2 ;  /* 0x000000010d0db824 */ /* 0x000fe200078e0a02 */
[----:B------:R-:W-:Y:S01]  /*1460*/  ISETP.GE.AND P3, PT, R20, RZ, PT ;  /* 0x000000ff1400720c */ /* 0x000fe20003f66270 */
[----:B------:R-:W-:Y:S01]  /*1470*/  @!P4 IMAD.MOV R14, RZ, RZ, -R14 ;  /* 0x000000ffff0ec224 */ /* 0x000fe200078e0a0e */
[C---:B------:R-:W-:Y:S01]  /*1480*/  ISETP.GT.U32.AND P4, PT, R2.reuse, R19, PT ;  /* 0x000000130200720c */ /* 0x040fe20003f84070 */
[----:B------:R-:W-:Y:S01]  /*1490*/  @!P0 IMAD.MOV R11, RZ, RZ, -R11 ;  /* 0x000000ffff0b8224 */ /* 0x000fe200078e0a0b */
[----:B------:R-:W-:Y:S01]  /*14a0*/  ISETP.GT.U32.AND P0, PT, R2, R17, PT ;  /* 0x000000110200720c */ /* 0x000fe20003f04070 */
[--C-:B------:R-:W-:Y:S01]  /*14b0*/  @!P1 IMAD.IADD R3, R3, 0x1, -R2.reuse ;  /* 0x0000000103039824 */ /* 0x100fe200078e0a02 */
[----:B------:R-:W-:Y:S01]  /*14c0*/  IABS R21, R16 ;  /* 0x0000001000157213 */ /* 0x000fe20000000000 */
[----:B------:R-:W-:Y:S01]  /*14d0*/  @!P6 IMAD.IADD R15, R15, 0x1, -R2 ;  /* 0x000000010f0fe824 */ /* 0x000fe200078e0a02 */
[----:B------:R-:W-:Y:S01]  /*14e0*/  ISETP.GE.AND P6, PT, R24, RZ, PT ;  /* 0x000000ff1800720c */ /* 0x000fe20003fc6270 */
[----:B------:R-:W-:Y:S01]  /*14f0*/  @!P5 IMAD.MOV R13, RZ, RZ, -R13 ;  /* 0x000000ffff0dd224 */ /* 0x000fe200078e0a0d */
[----:B------:R-:W-:Y:S01]  /*1500*/  ISETP.GE.AND P5, PT, R23, RZ, PT ;  /* 0x000000ff1700720c */ /* 0x000fe20003fa6270 */
[----:B------:R-:W-:Y:S01]  /*1510*/  IMAD.HI.U32 R5, R6, R21, RZ ;  /* 0x0000001506057227 */ /* 0x000fe200078e00ff */
[----:B------:R-:W-:-:S02]  /*1520*/  IABS R23, R18 ;  /* 0x0000001200177213 */ /* 0x000fc40000000000 */
[----:B------:R-:W-:Y:S01]  /*1530*/  ISETP.GE.AND P1, PT, R18, RZ, PT ;  /* 0x000000ff1200720c */ /* 0x000fe20003f26270 */
[----:B------:R-:W-:Y:S01]  /*1540*/  @!P3 IMAD.MOV R15, RZ, RZ, -R15 ;  /* 0x000000ffff0fb224 */ /* 0x000fe200078e0a0f */
[----:B------:R-:W-:Y:S01]  /*1550*/  ISETP.GT.U32.AND P3, PT, R2, R3, PT ;  /* 0x000000030200720c */ /* 0x000fe20003f64070 */
[--C-:B------:R-:W-:Y:S01]  /*1560*/  @!P4 IMAD.IADD R19, R19, 0x1, -R2.reuse ;  /* 0x000000011313c824 */ /* 0x100fe200078e0a02 */
[C---:B------:R-:W-:Y:S01]  /*1570*/  LOP3.LUT R18, R8.reuse, 0x3c, RZ, 0xfc, !PT ;  /* 0x0000003c08127812 */ /* 0x040fe200078efcff */
[----:B------:R-:W-:Y:S01]  /*1580*/  IMAD.MOV R5, RZ, RZ, -R5 ;  /* 0x000000ffff057224 */ /* 0x000fe200078e0a05 */
[----:B------:R-:W-:Y:S01]  /*1590*/  LOP3.LUT R20, R8, 0x40, RZ, 0xfc, !PT ;  /* 0x0000004008147812 */ /* 0x000fe200078efcff */
[----:B------:R-:W-:Y:S01]  /*15a0*/  @!P0 IMAD.IADD R17, R17, 0x1, -R2 ;  /* 0x0000000111118824 */ /* 0x000fe200078e0a02 */
[C---:B------:R-:W-:Y:S01]  /*15b0*/  ISETP.GT.U32.AND P4, PT, R2.reuse, R19, PT ;  /* 0x000000130200720c */ /* 0x040fe20003f84070 */
[----:B------:R-:W-:Y:S01]  /*15c0*/  IMAD R5, R2, R5, R21 ;  /* 0x0000000502057224 */ /* 0x000fe200078e0215 */
[----:B------:R-:W-:Y:S01]  /*15d0*/  ISETP.GE.AND P0, PT, R16, RZ, PT ;  /* 0x000000ff1000720c */ /* 0x000fe20003f06270 */
[----:B------:R-:W-:Y:S01]  /*15e0*/  IMAD.HI.U32 R16, R6, R23, RZ ;  /* 0x0000001706107227 */ /* 0x000fe200078e00ff */
[----:B------:R-:W-:-:S02]  /*15f0*/  IABS R25, R18 ;  /* 0x0000001200197213 */ /* 0x000fc40000000000 */
[----:B------:R-:W-:Y:S01]  /*1600*/  IABS R27, R20 ;  /* 0x00000014001b7213 */ /* 0x000fe20000000000 */
[----:B------:R-:W-:Y:S01]  /*1610*/  @!P3 IMAD.IADD R3, R3, 0x1, -R2 ;  /* 0x000000010303b824 */ /* 0x000fe200078e0a02 */
[----:B------:R-:W-:Y:S01]  /*1620*/  ISETP.GT.U32.AND P3, PT, R2, R5, PT ;  /* 0x000000050200720c */ /* 0x000fe20003f64070 */
[----:B------:R-:W-:Y:S01]  /*1630*/  IMAD.MOV R16, RZ, RZ, -R16 ;  /* 0x000000ffff107224 */ /* 0x000fe200078e0a10 */
[----:B------:R-:W-:Y:S01]  /*1640*/  LOP3.LUT R24, R8, 0x44, RZ, 0xfc, !PT ;  /* 0x0000004408187812 */ /* 0x000fe200078efcff */
[----:B------:R-:W-:Y:S01]  /*1650*/  @!P2 IMAD.MOV R17, RZ, RZ, -R17 ;  /* 0x000000ffff11a224 */ /* 0x000fe200078e0a11 */
[----:B------:R-:W-:Y:S01]  /*1660*/  IABS R49, R54 ;  /* 0x0000003600317213 */ /* 0x000fe20000000000 */
[----:B------:R-:W-:Y:S01]  /*1670*/  IMAD R21, R2, R16, R23 ;  /* 0x0000001002157224 */ /* 0x000fe200078e0217 */
[----:B------:R-:W-:Y:S01]  /*1680*/  LOP3.LUT R16, R8, 0x38, RZ, 0xfc, !PT ;  /* 0x0000003808107812 */ /* 0x000fe200078efcff */
[----:B------:R-:W-:Y:S01]  /*1690*/  @!P4 IMAD.IADD R19, R19, 0x1, -R2 ;  /* 0x000000011313c824 */ /* 0x000fe200078e0a02 */
[----:B------:R-:W-:Y:S01]  /*16a0*/  ISETP.GE.AND P4, PT, R18, RZ, PT ;  /* 0x000000ff1200720c */ /* 0x000fe20003f86270 */
[----:B------:R-:W-:Y:S01]  /*16b0*/  IMAD.HI.U32 R18, R6, R25, RZ ;  /* 0x0000001906127227 */ /* 0x000fe200078e00ff */
[----:B------:R-:W-:-:S02]  /*16c0*/  IABS R23, R16 ;  /* 0x0000001000177213 */ /* 0x000fc40000000000 */
[----:B------:R-:W-:Y:S01]  /*16d0*/  ISETP.GE.AND P2, PT, R16, RZ, PT ;  /* 0x000000ff1000720c */ /* 0x000fe20003f46270 */
[----:B------:R-:W-:Y:S01]  /*16e0*/  @!P6 IMAD.MOV R19, RZ, RZ, -R19 ;  /* 0x000000ffff13e224 */ /* 0x000fe200078e0a13 */
[----:B------:R-:W-:Y:S01]  /*16f0*/  ISETP.GT.U32.AND P6, PT, R2, R21, PT ;  /* 0x000000150200720c */ /* 0x000fe20003fc4070 */
[----:B------:R-:W-:Y:S01]  /*1700*/  @!P3 IMAD.IADD R5, R5, 0x1, -R2 ;  /* 0x000000010505b824 */ /* 0x000fe200078e0a02 */
[----:B------:R-:W-:Y:S01]  /*1710*/  IABS R29, R24 ;  /* 0x00000018001d7213 */ /* 0x000fe20000000000 */
[----:B------:R-:W-:Y:S01]  /*1720*/  IMAD.MOV.U32 R16, RZ, RZ, R3 ;  /* 0x000000ffff107224 */ /* 0x000fe200078e0003 */
[----:B------:R-:W-:Y:S01]  /*1730*/  IABS R51, R56 ;  /* 0x0000003800337213 */ /* 0x000fe20000000000 */
[----:B------:R-:W-:Y:S01]  /*1740*/  IMAD.HI.U32 R3, R6, R23, RZ ;  /* 0x0000001706037227 */ /* 0x000fe200078e00ff */
[----:B------:R-:W-:Y:S02]  /*1750*/  ISETP.GT.U32.AND P3, PT, R2, R5, PT ;  /* 0x000000050200720c */ /* 0x000fe40003f64070 */
[----:B------:R-:W-:Y:S01]  /*1760*/  IABS R53, R57 ;  /* 0x0000003900357213 */ /* 0x000fe20000000000 */
[----:B------:R-:W-:Y:S01]  /*1770*/  IMAD.MOV R3, RZ, RZ, -R3 ;  /* 0x000000ffff037224 */ /* 0x000fe200078e0a03 */
[----:B------:R-:W-:Y:S01]  /*1780*/  PRMT R167, RZ, 0x7610, R167 ;  /* 0x00007610ffa77816 */ /* 0x000fe200000000a7 */
[----:B------:R-:W-:-:S02]  /*1790*/  IMAD.MOV R18, RZ, RZ, -R18 ;  /* 0x000000ffff127224 */ /* 0x000fc400078e0a12 */
[----:B------:R-:W-:Y:S02]  /*17a0*/  @!P6 IMAD.IADD R21, R21, 0x1, -R2 ;  /* 0x000000011515e824 */ /* 0x000fe400078e0a02 */
[C---:B------:R-:W-:Y:S02]  /*17b0*/  IMAD R3, R2.reuse, R3, R23 ;  /* 0x0000000302037224 */ /* 0x040fe400078e0217 */
[C---:B------:R-:W-:Y:S01]  /*17c0*/  IMAD R23, R2.reuse, R18, R25 ;  /* 0x0000001202177224 */ /* 0x040fe200078e0219 */
[----:B------:R-:W-:Y:S01]  /*17d0*/  ISETP.GT.U32.AND P6, PT, R2, R21, PT ;  /* 0x000000150200720c */ /* 0x000fe20003fc4070 */
[----:B------:R-:W-:-:S04]  /*17e0*/  IMAD.HI.U32 R18, R6, R27, RZ ;  /* 0x0000001b06127227 */ /* 0x000fc800078e00ff */
[----:B------:R-:W-:Y:S01]  /*17f0*/  @!P3 IMAD.IADD R5, R5, 0x1, -R2 ;  /* 0x000000010505b824 */ /* 0x000fe200078e0a02 */
[C---:B------:R-:W-:Y:S01]  /*1800*/  ISETP.GT.U32.AND P3, PT, R2.reuse, R3, PT ;  /* 0x000000030200720c */ /* 0x040fe20003f64070 */
[----:B------:R-:W-:Y:S02]  /*1810*/  IMAD.MOV R22, RZ, RZ, -R18 ;  /* 0x000000ffff167224 */ /* 0x000fe400078e0a12 */
[----:B------:R-:W-:Y:S02]  /*1820*/  IMAD.MOV.U32 R34, RZ, RZ, R5 ;  /* 0x000000ffff227224 */ /* 0x000fe400078e0005 */
[C---:B------:R-:W-:Y:S02]  /*1830*/  IMAD R5, R2.reuse, R22, R27 ;  /* 0x0000001602057224 */ /* 0x040fe400078e021b */
[----:B------:R-:W-:Y:S02]  /*1840*/  @!P6 IMAD.IADD R21, R21, 0x1, -R2 ;  /* 0x000000011515e824 */ /* 0x000fe400078e0a02 */
[----:B------:R-:W-:Y:S01]  /*1850*/  @!P5 IMAD.MOV R16, RZ, RZ, -R16 ;  /* 0x000000ffff10d224 */ /* 0x000fe200078e0a10 */
[----:B------:R-:W-:Y:S01]  /*1860*/  ISETP.GT.U32.AND P6, PT, R2, R5, PT ;  /* 0x000000050200720c */ /* 0x000fe20003fc4070 */
[----:B------:R-:W-:Y:S01]  /*1870*/  @!P0 IMAD.MOV R34, RZ, RZ, -R34 ;  /* 0x000000ffff228224 */ /* 0x000fe200078e0a22 */
[----:B------:R-:W-:Y:S01]  /*1880*/  ISETP.GE.AND P5, PT, R20, RZ, PT ;  /* 0x000000ff1400720c */ /* 0x000fe20003fa6270 */
[----:B------:R-:W-:Y:S01]  /*1890*/  IMAD.HI.U32 R20, R6, R29, RZ ;  /* 0x0000001d06147227 */ /* 0x000fe200078e00ff */
[----:B------:R-:W-:-:S03]  /*18a0*/  ISETP.GT.U32.AND P0, PT, R2, R23, PT ;  /* 0x000000170200720c */ /* 0x000fc60003f04070 */
[----:B------:R-:W-:Y:S02]  /*18b0*/  IMAD.MOV R20, RZ, RZ, -R20 ;  /* 0x000000ffff147224 */ /* 0x000fe400078e0a14 */
[----:B------:R-:W-:-:S04]  /*18c0*/  IMAD.HI.U32 R18, R6, R31, RZ ;  /* 0x0000001f06127227 */ /* 0x000fc800078e00ff */
[C---:B------:R-:W-:Y:S01]  /*18d0*/  IMAD R25, R2.reuse, R20, R29 ;  /* 0x0000001402197224 */ /* 0x040fe200078e021d */
[----:B------:R-:W-:Y:S01]  /*18e0*/  IABS R29, R28 ;  /* 0x0000001c001d7213 */ /* 0x000fe20000000000 */
[----:B------:R-:W-:Y:S02]  /*18f0*/  @!P6 IMAD.IADD R5, R5, 0x1, -R2 ;  /* 0x000000010505e824 */ /* 0x000fe400078e0a02 */
[----:B------:R-:W-:Y:S02]  /*1900*/  IMAD.MOV R18, RZ, RZ, -R18 ;  /* 0x000000ffff127224 */ /* 0x000fe400078e0a12 */
[----:B------:R-:W-:Y:S01]  /*1910*/  @!P0 IMAD.IADD R23, R23, 0x1, -R2 ;  /* 0x0000000117178824 */ /* 0x000fe200078e0a02 */
[C---:B------:R-:W-:Y:S01]  /*1920*/  ISETP.GT.U32.AND P6, PT, R2.reuse, R5, PT ;  /* 0x000000050200720c */ /* 0x040fe20003fc4070 */
[----:B------:R-:W-:Y:S01]  /*1930*/  IMAD R27, R2, R18, R31 ;  /* 0x00000012021b7224 */ /* 0x000fe200078e021f */
[----:B------:R-:W-:Y:S01]  /*1940*/  IABS R31, R30 ;  /* 0x0000001e001f7213 */ /* 0x000fe20000000000 */
[----:B------:R-:W-:Y:S01]  /*1950*/  IMAD.HI.U32 R18, R6, R29, RZ ;  /* 0x0000001d06127227 */ /* 0x000fe200078e00ff */
[----:B------:R-:W-:-:S03]  /*1960*/  ISETP.GT.U32.AND P0, PT, R2, R23, PT ;  /* 0x000000170200720c */ /* 0x000fc60003f04070 */
[----:B------:R-:W-:Y:S02]  /*1970*/  @!P3 IMAD.IADD R3, R3, 0x1, -R2 ;  /* 0x000000010303b824 */ /* 0x000fe400078e0a02 */
[----:B------:R-:W-:Y:S02]  /*1980*/  IMAD.MOV R18, RZ, RZ, -R18 ;  /* 0x000000ffff127224 */ /* 0x000fe400078e0a12 */
[----:B------:R-:W-:Y:S01]  /*1990*/  @!P1 IMAD.MOV R21, RZ, RZ, -R21 ;  /* 0x000000ffff159224 */ /* 0x000fe200078e0a15 */
[C---:B------:R-:W-:Y:S01]  /*19a0*/  ISETP.GT.U32.AND P3, PT, R2.reuse, R3, PT ;  /* 0x000000030200720c */ /* 0x040fe20003f64070 */
[C---:B------:R-:W-:Y:S02]  /*19b0*/  IMAD R29, R2.reuse, R18, R29 ;  /* 0x00000012021d7224 */ /* 0x040fe400078e021d */
[--C-:B------:R-:W-:Y:S02]  /*19c0*/  @!P6 IMAD.IADD R5, R5, 0x1, -R2.reuse ;  /* 0x000000010505e824 */ /* 0x100fe400078e0a02 */
[----:B------:R-:W-:Y:S01]  /*19d0*/  @!P0 IMAD.IADD R23, R23, 0x1, -R2 ;  /* 0x0000000117178824 */ /* 0x000fe200078e0a02 */
[----:B------:R-:W-:Y:S01]  /*19e0*/  ISETP.GT.U32.AND P6, PT, R2, R29, PT ;  /* 0x0000001d0200720c */ /* 0x000fe20003fc4070 */
[----:B------:R-:W-:Y:S01]  /*19f0*/  IMAD.HI.U32 R22, R6, R35, RZ ;  /* 0x0000002306167227 */ /* 0x000fe200078e00ff */
[----:B------:R-:W-:-:S03]  /*1a00*/  ISETP.GT.U32.AND P0, PT, R2, R27, PT ;  /* 0x0000001b0200720c */ /* 0x000fc60003f04070 */
[----:B------:R-:W-:Y:S02]  /*1a10*/  IMAD.MOV R22, RZ, RZ, -R22 ;  /* 0x000000ffff167224 */ /* 0x000fe400078e0a16 */
[----:B------:R-:W-:Y:S01]  /*1a20*/  @!P3 IMAD.IADD R3, R3, 0x1, -R2 ;  /* 0x000000010303b824 */ /* 0x000fe200078e0a02 */
[----:B------:R-:W-:Y:S01]  /*1a30*/  ISETP.GT.U32.AND P3, PT, R2, R25, PT ;  /* 0x000000190200720c */ /* 0x000fe20003f64070 */
[----:B------:R-:W-:-:S04]  /*1a40*/  IMAD.HI.U32 R20, R6, R33, RZ ;  /* 0x0000002106147227 */ /* 0x000fc800078e00ff */
[--C-:B------:R-:W-:Y:S02]  /*1a50*/  @!P6 IMAD.IADD R29, R29, 0x1, -R2.reuse ;  /* 0x000000011d1de824 */ /* 0x100fe400078e0a02 */
[--C-:B------:R-:W-:Y:S02]  /*1a60*/  @!P0 IMAD.IADD R27, R27, 0x1, -R2.reuse ;  /* 0x000000011b1b8824 */ /* 0x100fe400078e0a02 */
[----:B------:R-:W-:Y:S01]  /*1a70*/  IMAD.HI.U32 R18, R6, R31, RZ ;  /* 0x0000001f06127227 */ /* 0x000fe200078e00ff */
[C---:B------:R-:W-:Y:S02]  /*1a80*/  ISETP.GT.U32.AND P1, PT, R2.reuse, R29, PT ;  /* 0x0000001d0200720c */ /* 0x040fe40003f24070 */
[----:B------:R-:W-:Y:S01]  /*1a90*/  ISETP.GT.U32.AND P6, PT, R2, R27, PT ;  /* 0x0000001b0200720c */ /* 0x000fe20003fc4070 */
[----:B------:R-:W-:Y:S01]  /*1aa0*/  @!P3 IMAD.IADD R25, R25, 0x1, -R2 ;  /* 0x000000011919b824 */ /* 0x000fe200078e0a02 */
[----:B------:R-:W-:Y:S01]  /*1ab0*/  ISETP.GE.AND P3, PT, R24, RZ, PT ;  /* 0x000000ff1800720c */ /* 0x000fe20003f66270 */
[----:B------:R-:W-:-:S02]  /*1ac0*/  IMAD R35, R2, R22, R35 ;  /* 0x0000001602237224 */ /* 0x000fc400078e0223 */
[----:B------:R-:W-:Y:S01]  /*1ad0*/  IMAD.MOV R20, RZ, RZ, -R20 ;  /* 0x000000ffff147224 */ /* 0x000fe200078e0a14 */
[C---:B------:R-:W-:Y:S01]  /*1ae0*/  ISETP.GT.U32.AND P0, PT, R2.reuse, R25, PT ;  /* 0x000000190200720c */ /* 0x040fe20003f04070 */
[----:B------:R-:W-:Y:S02]  /*1af0*/  IMAD.MOV R18, RZ, RZ, -R18 ;  /* 0x000000ffff127224 */ /* 0x000fe400078e0a12 */
[C---:B------:R-:W-:Y:S02]  /*1b00*/  IMAD R33, R2.reuse, R20, R33 ;  /* 0x0000001402217224 */ /* 0x040fe400078e0221 */
[--C-:B------:R-:W-:Y:S01]  /*1b10*/  @!P1 IMAD.IADD R29, R29, 0x1, -R2.reuse ;  /* 0x000000011d1d9824 */ /* 0x100fe200078e0a02 */
[C---:B------:R-:W-:Y:S01]  /*1b20*/  ISETP.GT.U32.AND P1, PT, R2.reuse, R35, PT ;  /* 0x000000230200720c */ /* 0x040fe20003f24070 */
[C---:B------:R-:W-:Y:S02]  /*1b30*/  IMAD R31, R2.reuse, R18, R31 ;  /* 0x00000012021f7224 */ /* 0x040fe400078e021f */
[----:B------:R-:W-:Y:S01]  /*1b40*/  @!P6 IMAD.IADD R27, R27, 0x1, -R2 ;  /* 0x000000011b1be824 */ /* 0x000fe200078e0a02 */
[----:B------:R-:W-:Y:S01]  /*1b50*/  ISETP.GT.U32.AND P6, PT, R2, R33, PT ;  /* 0x000000210200720c */ /* 0x000fe20003fc4070 */
[----:B------:R-:W-:-:S04]  /*1b60*/  IMAD.HI.U32 R18, R6, R37, RZ ;  /* 0x0000002506127227 */ /* 0x000fc800078e00ff */
[----:B------:R-:W-:Y:S01]  /*1b70*/  @!P0 IMAD.IADD R25, R25, 0x1, -R2 ;  /* 0x0000000119198824 */ /* 0x000fe200078e0a02 */
[----:B------:R-:W-:Y:S01]  /*1b80*/  ISETP.GT.U32.AND P0, PT, R2, R31, PT ;  /* 0x0000001f0200720c */ /* 0x000fe20003f04070 */
[----:B------:R-:W-:Y:S02]  /*1b90*/  IMAD.MOV R22, RZ, RZ, -R18 ;  /* 0x000000ffff167224 */ /* 0x000fe400078e0a12 */
[--C-:B------:R-:W-:Y:S01]  /*1ba0*/  @!P1 IMAD.IADD R35, R35, 0x1, -R2.reuse ;  /* 0x0000000123239824 */ /* 0x100fe200078e0a02 */
[----:B------:R-:W-:Y:S01]  /*1bb0*/  ISETP.GE.AND P1, PT, R28, RZ, PT ;  /* 0x000000ff1c00720c */ /* 0x000fe20003f26270 */
[----:B------:R-:W-:Y:S01]  /*1bc0*/  IMAD R37, R2, R22, R37 ;  /* 0x0000001602257224 */ /* 0x000fe200078e0225 */
[----:B------:R-:W-:Y:S01]  /*1bd0*/  LOP3.LUT R28, R8, 0x6c, RZ, 0xfc, !PT ;  /* 0x0000006c081c7812 */ /* 0x000fe200078efcff */
[----:B------:R-:W-:Y:S02]  /*1be0*/  @!P6 IMAD.IADD R33, R33, 0x1, -R2 ;  /* 0x000000012121e824 */ /* 0x000fe400078e0a02 */
[----:B------:R-:W-:Y:S01]  /*1bf0*/  IMAD.HI.U32 R18, R6, R39, RZ ;  /* 0x0000002706127227 */ /* 0x000fe200078e00ff */
[----:B------:R-:W-:-:S02]  /*1c00*/  IABS R47, R28 ;  /* 0x0000001c002f7213 */ /* 0x000fc40000000000 */
[----:B------:R-:W-:Y:S01]  /*1c10*/  ISETP.GT.U32.AND P6, PT, R2, R37, PT ;  /* 0x000000250200720c */ /* 0x000fe20003fc4070 */
[----:B------:R-:W-:Y:S01]  /*1c20*/  @!P0 IMAD.IADD R31, R31, 0x1, -R2 ;  /* 0x000000011f1f8824 */ /* 0x000fe200078e0a02 */
[----:B------:R-:W-:Y:S01]  /*1c30*/  ISETP.GE.AND P0, PT, R26, RZ, PT ;  /* 0x000000ff1a00720c */ /* 0x000fe20003f06270 */
[----:B------:R-:W-:Y:S01]  /*1c40*/  IMAD.HI.U32 R20, R6, R41, RZ ;  /* 0x0000002906147227 */ /* 0x000fe200078e00ff */
[----:B------:R-:W-:-:S03]  /*1c50*/  LOP3.LUT R26, R8, 0x7c, RZ, 0xfc, !PT ;  /* 0x0000007c081a7812 */ /* 0x000fc600078efcff */
[----:B------:R-:W-:Y:S01]  /*1c60*/  IMAD.HI.U32 R8, R6, R47, RZ ;  /* 0x0000002f06087227 */ /* 0x000fe200078e00ff */
[----:B------:R-:W-:-:S03]  /*1c70*/  IABS R55, R26 ;  /* 0x0000001a00377213 */ /* 0x000fc60000000000 */
[----:B------:R-:W-:-:S04]  /*1c80*/  IMAD.HI.U32 R22, R6, R45, RZ ;  /* 0x0000002d06167227 */ /* 0x000fc800078e00ff */
[----:B------:R-:W-:Y:S02]  /*1c90*/  IMAD.MOV R18, RZ, RZ, -R18 ;  /* 0x000000ffff127224 */ /* 0x000fe400078e0a12 */
[----:B------:R-:W-:Y:S02]  /*1ca0*/  IMAD.MOV R8, RZ, RZ, -R8 ;  /* 0x000000ffff087224 */ /* 0x000fe400078e0a08 */
[----:B------:R-:W-:Y:S02]  /*1cb0*/  IMAD.MOV R20, RZ, RZ, -R20 ;  /* 0x000000ffff147224 */ /* 0x000fe400078e0a14 */
[----:B------:R-:W-:Y:S02]  /*1cc0*/  IMAD.MOV R22, RZ, RZ, -R22 ;  /* 0x000000ffff167224 */ /* 0x000fe400078e0a16 */
[C---:B------:R-:W-:Y:S02]  /*1cd0*/  IMAD R39, R2.reuse, R18, R39 ;  /* 0x0000001202277224 */ /* 0x040fe400078e0227 */
[----:B------:R-:W-:-:S02]  /*1ce0*/  IMAD R47, R2, R8, R47 ;  /* 0x00000008022f7224 */ /* 0x000fc400078e022f */
[----:B------:R-:W-:-:S04]  /*1cf0*/  IMAD.HI.U32 R8, R6, R55, RZ ;  /* 0x0000003706087227 */ /* 0x000fc800078e00ff */
[C---:B------:R-:W-:Y:S02]  /*1d00*/  IMAD R41, R2.reuse, R20, R41 ;  /* 0x0000001402297224 */ /* 0x040fe400078e0229 */
[C---:B------:R-:W-:Y:S02]  /*1d10*/  IMAD R45, R2.reuse, R22, R45 ;  /* 0x00000016022d7224 */ /* 0x040fe400078e022d */
[----:B------:R-:W-:Y:S01]  /*1d20*/  @!P6 IMAD.IADD R37, R37, 0x1, -R2 ;  /* 0x000000012525e824 */ /* 0x000fe200078e0a02 */
[----:B------:R-:W-:Y:S01]  /*1d30*/  ISETP.GT.U32.AND P6, PT, R2, R39, PT ;  /* 0x000000270200720c */ /* 0x000fe20003fc4070 */
[----:B------:R-:W-:-:S04]  /*1d40*/  IMAD.HI.U32 R18, R6, R49, RZ ;  /* 0x0000003106127227 */ /* 0x000fc800078e00ff */
[----:B------:R-:W-:-:S04]  /*1d50*/  IMAD.HI.U32 R20, R6, R51, RZ ;  /* 0x0000003306147227 */ /* 0x000fc800078e00ff */
[----:B------:R-:W-:-:S04]  /*1d60*/  IMAD.HI.U32 R22, R6, R53, RZ ;  /* 0x0000003506167227 */ /* 0x000fc800078e00ff */
[----:B------:R-:W-:Y:S02]  /*1d70*/  IMAD.MOV.U32 R6, RZ, RZ, R3 ;  /* 0x000000ffff067224 */ /* 0x000fe400078e0003 */
[----:B------:R-:W-:Y:S02]  /*1d80*/  IMAD.MOV R3, RZ, RZ, -R8 ;  /* 0x000000ffff037224 */ /* 0x000fe400078e0a08 */
[----:B------:R-:W-:Y:S02]  /*1d90*/  IMAD.MOV.U32 R8, RZ, RZ, R25 ;  /* 0x000000ffff087224 */ /* 0x000fe400078e0019 */
[----:B------:R-:W-:Y:S02]  /*1da0*/  IMAD.MOV R22, RZ, RZ, -R22 ;  /* 0x000000ffff167224 */ /* 0x000fe400078e0a16 */
[----:B------:R-:W-:Y:S01]  /*1db0*/  @!P3 IMAD.MOV R8, RZ, RZ, -R8 ;  /* 0x000000ffff08b224 */ /* 0x000fe200078e0a08 */
[C---:B------:R-:W-:Y:S01]  /*1dc0*/  ISETP.GT.U32.AND P3, PT, R2.reuse, R37, PT ;  /* 0x000000250200720c */ /* 0x040fe20003f64070 */
[----:B------:R-:W-:-:S02]  /*1dd0*/  IMAD R53, R2, R22, R53 ;  /* 0x0000001602357224 */ /* 0x000fc400078e0235 */
[----:B------:R-:W-:Y:S01]  /*1de0*/  @!P6 IMAD.IADD R39, R39, 0x1, -R2 ;  /* 0x000000012727e824 */ /* 0x000fe200078e0a02 */
[C---:B------:R-:W-:Y:S01]  /*1df0*/  ISETP.GT.U32.AND P6, PT, R2.reuse, R41, PT ;  /* 0x000000290200720c */ /* 0x040fe20003fc4070 */
[----:B------:R-:W-:Y:S02]  /*1e00*/  IMAD.MOV.U32 R22, RZ, RZ, R27 ;  /* 0x000000ffff167224 */ /* 0x000fe400078e001b */
[----:B------:R-:W-:Y:S02]  /*1e10*/  IMAD.MOV R18, RZ, RZ, -R18 ;  /* 0x000000ffff127224 */ /* 0x000fe400078e0a12 */
[----:B------:R-:W-:Y:S01]  /*1e20*/  @!P0 IMAD.MOV R22, RZ, RZ, -R22 ;  /* 0x000000ffff168224 */ /* 0x000fe200078e0a16 */
[C---:B------:R-:W-:Y:S01]  /*1e30*/  ISETP.GT.U32.AND P0, PT, R2.reuse, R39, PT ;  /* 0x000000270200720c */ /* 0x040fe20003f04070 */
[C---:B------:R-:W-:Y:S02]  /*1e40*/  IMAD R49, R2.reuse, R18, R49 ;  /* 0x0000001202317224 */ /* 0x040fe400078e0231 */
[----:B------:R-:W-:Y:S01]  /*1e50*/  @!P3 IMAD.IADD R37, R37, 0x1, -R2 ;  /* 0x000000012525b824 */ /* 0x000fe200078e0a02 */
[----:B------:R-:W-:Y:S01]  /*1e60*/  ISETP.GT.U32.AND P3, PT, R2, R53, PT ;  /* 0x000000350200720c */ /* 0x000fe20003f64070 */
[----:B------:R-:W-:-:S02]  /*1e70*/  IMAD.MOV.U32 R18, RZ, RZ, R29 ;  /* 0x000000ffff127224 */ /* 0x000fc400078e001d */
[----:B------:R-:W-:Y:S02]  /*1e80*/  @!P6 IMAD.IADD R41, R41, 0x1, -R2 ;  /* 0x000000012929e824 */ /* 0x000fe400078e0a02 */
[C---:B------:R-:W-:Y:S02]  /*1e90*/  IMAD R25, R2.reuse, R3, R55 ;  /* 0x0000000302197224 */ /* 0x040fe400078e0237 */
[----:B------:R-:W-:Y:S01]  /*1ea0*/  @!P1 IMAD.MOV R18, RZ, RZ, -R18 ;  /* 0x000000ffff129224 */ /* 0x000fe200078e0a12 */
[C---:B------:R-:W-:Y:S01]  /*1eb0*/  ISETP.GT.U32.AND P1, PT, R2.reuse, R45, PT ;  /* 0x0000002d0200720c */ /* 0x040fe20003f24070 */
[----:B------:R-:W-:Y:S01]  /*1ec0*/  IMAD.MOV.U32 R24, RZ, RZ, R5 ;  /* 0x000000ffff187224 */ /* 0x000fe200078e0005 */
[C---:B------:R-:W-:Y:S01]  /*1ed0*/  ISETP.GT.U32.AND P6, PT, R2.reuse, R41, PT ;  /* 0x000000290200720c */ /* 0x040fe20003fc4070 */
[----:B------:R-:W-:Y:S01]  /*1ee0*/  @!P0 IMAD.IADD R39, R39, 0x1, -R2 ;  /* 0x0000000127278824 */ /* 0x000fe200078e0a02 */
[C---:B------:R-:W-:Y:S01]  /*1ef0*/  ISETP.GT.U32.AND P0, PT, R2.reuse, R25, PT ;  /* 0x000000190200720c */ /* 0x040fe20003f04070 */
[----:B------:R-:W-:Y:S01]  /*1f00*/  @!P5 IMAD.MOV R24, RZ, RZ, -R24 ;  /* 0x000000ffff18d224 */ /* 0x000fe200078e0a18 */
[C---:B------:R-:W-:Y:S01]  /*1f10*/  ISETP.GT.U32.AND P5, PT, R2.reuse, R35, PT ;  /* 0x000000230200720c */ /* 0x040fe20003fa4070 */
[----:B------:R-:W-:Y:S01]  /*1f20*/  @!P2 IMAD.MOV R6, RZ, RZ, -R6 ;  /* 0x000000ffff06a224 */ /* 0x000fe200078e0a06 */
[----:B------:R-:W-:Y:S01]  /*1f30*/  ISETP.GT.U32.AND P2, PT, R2, R31, PT ;  /* 0x0000001f0200720c */ /* 0x000fe20003f44070 */
[----:B------:R-:W-:Y:S01]  /*1f40*/  @!P3 IMAD.IADD R53, R53, 0x1, -R2 ;  /* 0x000000013535b824 */ /* 0x000fe200078e0a02 */
[----:B------:R-:W-:Y:S01]  /*1f50*/  ISETP.GE.AND P3, PT, R46, RZ, PT ;  /* 0x000000ff2e00720c */ /* 0x000fe20003f66270 */
[----:B------:R-:W-:Y:S01]  /*1f60*/  @!P4 IMAD.MOV R23, RZ, RZ, -R23 ;  /* 0x000000ffff17c224 */ /* 0x000fe200078e0a17 */
[----:B------:R-:W-:Y:S01]  /*1f70*/  ISETP.GT.U32.AND P4, PT, R2, R33, PT ;  /* 0x000000210200720c */ /* 0x000fe20003f84070 */
[----:B------:R-:W-:Y:S01]  /*1f80*/  IMAD.MOV R20, RZ, RZ, -R20 ;  /* 0x000000ffff147224 */ /* 0x000fe200078e0a14 */
[----:B------:R-:W4:Y:S01]  /*1f90*/  LDC R3, c[0x0][0x3a0] ;  /* 0x0000e800ff037b82 */ /* 0x000f220000000800 */
[--C-:B------:R-:W-:Y:S01]  /*1fa0*/  @!P1 IMAD.IADD R45, R45, 0x1, -R2.reuse ;  /* 0x000000012d2d9824 */ /* 0x100fe200078e0a02 */
[----:B------:R-:W-:Y:S01]  /*1fb0*/  ISETP.GE.AND P1, PT, R32, RZ, PT ;  /* 0x000000ff2000720c */ /* 0x000fe20003f26270 */
[----:B------:R-:W-:Y:S01]  /*1fc0*/  IMAD R51, R2, R20, R51 ;  /* 0x0000001402337224 */ /* 0x000fe200078e0233 */
[----:B------:R-:W-:Y:S01]  /*1fd0*/  LOP3.LUT R5, RZ, R43, RZ, 0x33, !PT ;  /* 0x0000002bff057212 */ /* 0x000fe200078e33ff */
[--C-:B------:R-:W-:Y:S01]  /*1fe0*/  @!P6 IMAD.IADD R41, R41, 0x1, -R2.reuse ;  /* 0x000000012929e824 */ /* 0x100fe200078e0a02 */
[----:B------:R-:W-:Y:S01]  /*1ff0*/  ISETP.GE.AND P6, PT, R30, RZ, PT ;  /* 0x000000ff1e00720c */ /* 0x000fe20003fc6270 */
[--C-:B------:R-:W-:Y:S01]  /*2000*/  @!P0 IMAD.IADD R25, R25, 0x1, -R2.reuse ;  /* 0x0000000119198824 */ /* 0x100fe200078e0a02 */
[C---:B------:R-:W-:Y:S01]  /*2010*/  ISETP.GT.U32.AND P0, PT, R2.reuse, R45, PT ;  /* 0x0000002d0200720c */ /* 0x040fe20003f04070 */
[--C-:B------:R-:W-:Y:S01]  /*2020*/  @!P5 IMAD.IADD R35, R35, 0x1, -R2.reuse ;  /* 0x000000012323d824 */ /* 0x100fe200078e0a02 */
[C---:B------:R-:W-:Y:S01]  /*2030*/  ISETP.GT.U32.AND P5, PT, R2.reuse, R51, PT ;  /* 0x000000330200720c */ /* 0x040fe20003fa4070 */
[--C-:B------:R-:W-:Y:S01]  /*2040*/  @!P2 IMAD.IADD R31, R31, 0x1, -R2.reuse ;  /* 0x000000011f1fa824 */ /* 0x100fe200078e0a02 */
[----:B------:R-:W-:Y:S01]  /*2050*/  ISETP.GT.U32.AND P2, PT, R2, R47, PT ;  /* 0x0000002f0200720c */ /* 0x000fe20003f44070 */
[----:B------:R-:W-:Y:S01]  /*2060*/  @!P3 IMAD.MOV R41, RZ, RZ, -R41 ;  /* 0x000000ffff29b224 */ /* 0x000fe200078e0a29 */
[----:B------:R-:W-:Y:S01]  /*2070*/  ISETP.GE.AND P3, PT, R52, RZ, PT ;  /* 0x000000ff3400720c */ /* 0x000fe20003f66270 */
[----:B------:R-:W-:Y:S01]  /*2080*/  @!P4 IMAD.IADD R33, R33, 0x1, -R2 ;  /* 0x000000012121c824 */ /* 0x000fe200078e0a02 */
[----:B------:R-:W-:Y:S01]  /*2090*/  ISETP.GT.U32.AND P4, PT, R2, R49, PT ;  /* 0x000000310200720c */ /* 0x000fe20003f84070 */
[----:B------:R-:W-:-:S02]  /*20a0*/  IMAD.MOV.U32 R20, RZ, RZ, R31 ;  /* 0x000000ffff147224 */ /* 0x000fc400078e001f */
[----:B------:R-:W-:Y:S02]  /*20b0*/  IMAD.MOV.U32 R46, RZ, RZ, R35 ;  /* 0x000000ffff2e7224 */ /* 0x000fe400078e0023 */
[--C-:B------:R-:W-:Y:S01]  /*20c0*/  @!P0 IMAD.IADD R45, R45, 0x1, -R2.reuse ;  /* 0x000000012d2d8824 */ /* 0x100fe200078e0a02 */
[----:B------:R-:W-:Y:S01]  /*20d0*/  ISETP.GE.AND P0, PT, R28, RZ, PT ;  /* 0x000000ff1c00720c */ /* 0x000fe20003f06270 */
[--C-:B------:R-:W-:Y:S01]  /*20e0*/  @!P5 IMAD.IADD R51, R51, 0x1, -R2.reuse ;  /* 0x000000013333d824 */ /* 0x100fe200078e0a02 */
[----:B------:R-:W-:Y:S01]  /*20f0*/  ISETP.GE.AND P5, PT, R44, RZ, PT ;  /* 0x000000ff2c00720c */ /* 0x000fe20003fa6270 */
[----:B------:R-:W-:Y:S01]  /*2100*/  @!P2 IMAD.IADD R47, R47, 0x1, -R2 ;  /* 0x000000012f2fa824 */ /* 0x000fe200078e0a02 */
[----:B------:R-:W-:Y:S01]  /*2110*/  ISETP.GE.AND P2, PT, R36, RZ, PT ;  /* 0x000000ff2400720c */ /* 0x000fe20003f46270 */
[----:B------:R-:W-:Y:S01]  /*2120*/  @!P3 IMAD.MOV R45, RZ, RZ, -R45 ;  /* 0x000000ffff2db224 */ /* 0x000fe200078e0a2d */
[----:B------:R-:W-:Y:S01]  /*2130*/  ISETP.NE.U32.AND P3, PT, R146, RZ, PT ;  /* 0x000000ff9200720c */ /* 0x000fe20003f65070 */
[----:B------:R-:W-:-:S02]  /*2140*/  IMAD.MOV.U32 R44, RZ, RZ, R33 ;  /* 0x000000ffff2c7224 */ /* 0x000fc400078e0021 */
[----:B------:R-:W-:Y:S01]  /*2150*/  @!P4 IMAD.IADD R49, R49, 0x1, -R2 ;  /* 0x000000013131c824 */ /* 0x000fe200078e0a02 */
[----:B------:R-:W-:Y:S01]  /*2160*/  ISETP.GE.AND P4, PT, R38, RZ, PT ;  /* 0x000000ff2600720c */ /* 0x000fe20003f86270 */
[----:B------:R-:W-:Y:S01]  /*2170*/  @!P1 IMAD.MOV R44, RZ, RZ, -R44 ;  /* 0x000000ffff2c9224 */ /* 0x000fe200078e0a2c */
[C---:B------:R-:W-:Y:S01]  /*2180*/  ISETP.GT.U32.AND P1, PT, R2.reuse, R47, PT ;  /* 0x0000002f0200720c */ /* 0x040fe20003f24070 */
[----:B------:R-:W-:Y:S01]  /*2190*/  @!P6 IMAD.MOV R20, RZ, RZ, -R20 ;  /* 0x000000ffff14e224 */ /* 0x000fe200078e0a14 */
[C---:B------:R-:W-:Y:S01]  /*21a0*/  ISETP.GT.U32.AND P6, PT, R2.reuse, R25, PT ;  /* 0x000000190200720c */ /* 0x040fe20003fc4070 */
[----:B------:R-:W-:Y:S02]  /*21b0*/  IMAD.MOV.U32 R48, RZ, RZ, R37 ;  /* 0x000000ffff307224 */ /* 0x000fe400078e0025 */
[----:B------:R-:W-:Y:S01]  /*21c0*/  @!P2 IMAD.MOV R46, RZ, RZ, -R46 ;  /* 0x000000ffff2ea224 */ /* 0x000fe200078e0a2e */
[----:B------:R-:W-:Y:S01]  /*21d0*/  ISETP.GT.U32.AND P2, PT, R2, R49, PT ;  /* 0x000000310200720c */ /* 0x000fe20003f44070 */
[----:B------:R-:W-:Y:S01]  /*21e0*/  IMAD.MOV.U32 R50, RZ, RZ, R39 ;  /* 0x000000ffff327224 */ /* 0x000fe200078e0027 */
[----:B0-----:R-:W-:Y:S01]  /*21f0*/  VOTEU.ALL UP1, P3 ;  /* 0x0000000000ff7886 */ /* 0x001fe20001820000 */
[----:B------:R-:W-:Y:S01]  /*2200*/  VOTEU.ALL UP2, P3 ;  /* 0x0000000000ff7886 */ /* 0x000fe20001840000 */
[----:B----4-:R-:W-:-:S02]  /*2210*/  VIADD R52, R3, 0xfffffffe ;  /* 0xfffffffe03347836 */ /* 0x010fc40000000000 */
[----:B------:R-:W-:Y:S01]  /*2220*/  @!P4 IMAD.MOV R48, RZ, RZ, -R48 ;  /* 0x000000ffff30c224 */ /* 0x000fe200078e0a30 */
[C---:B------:R-:W-:Y:S01]  /*2230*/  ISETP.GT.U32.AND P4, PT, R2.reuse, R51, PT ;  /* 0x000000330200720c */ /* 0x040fe20003f84070 */
[----:B------:R-:W-:Y:S01]  /*2240*/  @!P5 IMAD.MOV R50, RZ, RZ, -R50 ;  /* 0x000000ffff32d224 */ /* 0x000fe200078e0a32 */
[----:B------:R-:W-:Y:S01]  /*2250*/  ISETP.GT.U32.AND P5, PT, R2, R53, PT ;  /* 0x000000350200720c */ /* 0x000fe20003fa4070 */
[----:B------:R-:W-:Y:S01]  /*2260*/  @!P1 IMAD.IADD R47, R47, 0x1, -R2 ;  /* 0x000000012f2f9824 */ /* 0x000fe200078e0a02 */
[----:B------:R-:W-:-:S04]  /*2270*/  @!UP1 UIADD3 UR6, UPT, UPT, -UR4, 0x100000, URZ ;  /* 0x0010000004069890 */ /* 0x000fc8000fffe1ff */
[----:B------:R-:W-:Y:S02]  /*2280*/  @!UP1 USHF.L.U32 UR7, UR6, 0xb, URZ ;  /* 0x0000000b06079899 */ /* 0x000fe400080006ff */
[----:B------:R-:W-:Y:S01]  /*2290*/  @!UP1 USHF.L.U32 UR6, UR6, 0x1, URZ ;  /* 0x0000000106069899 */ /* 0x000fe200080006ff */
[----:B------:R-:W-:Y:S01]  /*22a0*/  BAR.SYNC.DEFER_BLOCKING 0x0 ;  /* 0x0000000000007b1d */ /* 0x000fe20000010000 */
[--C-:B------:R-:W-:Y:S01]  /*22b0*/  @!P6 IMAD.IADD R25, R25, 0x1, -R2.reuse ;  /* 0x000000011919e824 */ /* 0x100fe200078e0a02 */
[----:B------:R-:W-:Y:S01]  /*22c0*/  ISETP.GE.AND P1, PT, R54, RZ, PT ;  /* 0x000000ff3600720c */ /* 0x000fe20003f26270 */
[----:B------:R-:W-:Y:S01]  /*22d0*/  @!P0 IMAD.MOV R47, RZ, RZ, -R47 ;  /* 0x000000ffff2f8224 */ /* 0x000fe200078e0a2f */
[----:B------:R-:W-:Y:S01]  /*22e0*/  ISETP.GE.AND P6, PT, R0, RZ, PT ;  /* 0x000000ff0000720c */ /* 0x000fe20003fc6270 */
[--C-:B------:R-:W-:Y:S01]  /*22f0*/  @!P2 IMAD.IADD R49, R49, 0x1, -R2.reuse ;  /* 0x000000013131a824 */ /* 0x100fe200078e0a02 */
[----:B------:R-:W-:Y:S02]  /*2300*/  ISETP.NE.AND P0, PT, R42, RZ, PT ;  /* 0x000000ff2a00720c */ /* 0x000fe40003f05270 */
[----:B------:R-:W-:Y:S01]  /*2310*/  ISETP.GE.AND P2, PT, R56, RZ, PT ;  /* 0x000000ff3800720c */ /* 0x000fe20003f46270 */
[--C-:B------:R-:W-:Y:S01]  /*2320*/  @!P4 IMAD.IADD R51, R51, 0x1, -R2.reuse ;  /* 0x000000013333c824 */ /* 0x100fe200078e0a02 */
[----:B------:R-:W-:Y:S01]  /*2330*/  ISETP.GE.AND P4, PT, R57, RZ, PT ;  /* 0x000000ff3900720c */ /* 0x000fe20003f86270 */
[----:B------:R-:W-:Y:S01]  /*2340*/  @!P5 IMAD.IADD R53, R53, 0x1, -R2 ;  /* 0x000000013535d824 */ /* 0x000fe200078e0a02 */
[----:B------:R-:W-:Y:S01]  /*2350*/  ISETP.GE.AND P5, PT, R26, RZ, PT ;  /* 0x000000ff1a00720c */ /* 0x000fe20003fa6270 */
[----:B------:R-:W-:-:S02]  /*2360*/  IMAD.MOV.U32 R2, RZ, RZ, R25 ;  /* 0x000000ffff027224 */ /* 0x000fc400078e0019 */
[----:B------:R-:W-:Y:S01]  /*2370*/  @!P1 IMAD.MOV R49, RZ, RZ, -R49 ;  /* 0x000000ffff319224 */ /* 0x000fe200078e0a31 */
[----:B------:R-:W-:Y:S01]  /*2380*/  ISETP.NE.AND P1, PT, R43, RZ, PT ;  /* 0x000000ff2b00720c */ /* 0x000fe20003f25270 */
[----:B------:R-:W-:Y:S02]  /*2390*/  @!P6 IMAD.MOV R4, RZ, RZ, -R4 ;  /* 0x000000ffff04e224 */ /* 0x000fe400078e0a04 */
[----:B------:R-:W-:Y:S01]  /*23a0*/  @!P0 LOP3.LUT R4, RZ, R42, RZ, 0x33, !PT ;  /* 0x0000002aff048212 */ /* 0x000fe200078e33ff */
[----:B------:R-:W-:Y:S01]  /*23b0*/  VIADD R43, R3, 0xffffffff ;  /* 0xffffffff032b7836 */ /* 0x000fe20000000000 */
[C---:B------:R-:W-:Y:S01]  /*23c0*/  SEL R25, R5.reuse, R6, !P1 ;  /* 0x0000000605197207 */ /* 0x040fe20004800000 */
[----:B------:R-:W-:Y:S01]  /*23d0*/  @!P2 IMAD.MOV R51, RZ, RZ, -R51 ;  /* 0x000000ffff33a224 */ /* 0x000fe200078e0a33 */
[----:B------:R-:W-:Y:S01]  /*23e0*/  SEL R26, R5, R23, !P1 ;  /* 0x00000017051a7207 */ /* 0x000fe20004800000 */
[----:B------:R-:W0:Y:S02]  /*23f0*/  FENCE.VIEW.ASYNC.S ;  /* 0x00000000000073c6 */ /* 0x000e240000000000 */
[----:B0-----:R0:W4:Y:S01]  /*2400*/  @!UP2 SYNCS.EXCH.64 URZ, [UR13], UR6 ;  /* 0x000000060dffa5b2 */ /* 0x0011220008000100 */
[----:B-1----:R-:W-:Y:S01]  /*2410*/  IMAD R128, R4, UR5, RZ ;  /* 0x0000000504807c24 */ /* 0x002fe2000f8e02ff */
[----:B------:R-:W-:Y:S01]  /*2420*/  ISETP.GE.U32.AND P2, PT, R43, 0x7fffffe0, PT ;  /* 0x7fffffe02b00780c */ /* 0x000fe20003f46070 */
[----:B------:R-:W-:Y:S01]  /*2430*/  @!P4 IMAD.MOV R53, RZ, RZ, -R53 ;  /* 0x000000ffff35c224 */ /* 0x000fe200078e0a35 */
[----:B------:R-:W-:Y:S01]  /*2440*/  SEL R30, R5, R7, !P1 ;  /* 0x00000007051e7207 */ /* 0x000fe20004800000 */
[----:B------:R-:W-:Y:S01]  /*2450*/  @!P5 IMAD.MOV R2, RZ, RZ, -R2 ;  /* 0x000000ffff02d224 */ /* 0x000fe200078e0a02 */
[----:B------:R-:W-:-:S02]  /*2460*/  SHF.R.S32.HI R129, RZ, 0x1f, R128 ;  /* 0x0000001fff817819 */ /* 0x000fc40000011480 */
[----:B---3--:R-:W-:Y:S02]  /*2470*/  SHF.R.S32.HI R143, RZ, 0x1f, R124 ;  /* 0x0000001fff8f7819 */ /* 0x008fe4000001147c */
[----:B------:R-:W-:Y:S01]  /*2480*/  PRMT R169, RZ, 0x7610, R169 ;  /* 0x00007610ffa97816 */ /* 0x000fe200000000a9 */
[----:B------:R-:W-:Y:S01]  /*2490*/  IMAD.SHL.U32 R144, R124, 0x2, RZ ;  /* 0x000000027c907824 */ /* 0x000fe200078e00ff */
[----:B--2---:R-:W-:Y:S02]  /*24a0*/  IADD3 R6, P4, PT, R128, UR20, RZ ;  /* 0x0000001480067c10 */ /* 0x004fe4000ff9e0ff */
[----:B------:R-:W-:Y:S01]  /*24b0*/  PRMT R160, RZ, 0x7610, R160 ;  /* 0x00007610ffa07816 */ /* 0x000fe200000000a0 */
[----:B------:R-:W-:Y:S01]  /*24c0*/  VIADD R141, R3, 0xffffffe0 ;  /* 0xffffffe0038d7836 */ /* 0x000fe20000000000 */
[C---:B------:R-:W-:Y:S01]  /*24d0*/  SEL R23, R5.reuse, R8, !P1 ;  /* 0x0000000805177207 */ /* 0x040fe20004800000 */
[----:B------:R-:W-:Y:S01]  /*24e0*/  IMAD R140, R124, 0x3, RZ ;  /* 0x000000037c8c7824 */ /* 0x000fe200078e02ff */
[----:B------:R-:W-:Y:S01]  /*24f0*/  SEL R8, R5, R2, !P1 ;  /* 0x0000000205087207 */ /* 0x000fe20004800000 */
[----:B------:R-:W-:Y:S01]  /*2500*/  VIADD R2, R3, 0xfffffffd ;  /* 0xfffffffd03027836 */ /* 0x000fe20000000000 */
[----:B------:R-:W-:Y:S01]  /*2510*/  IADD3.X R7, PT, PT, R129, UR21, RZ, P4, !PT ;  /* 0x0000001581077c10 */ /* 0x000fe2000a7fe4ff */
[----:B----4-:R-:W-:Y:S01]  /*2520*/  BAR.SYNC.DEFER_BLOCKING 0x0 ;  /* 0x0000000000007b1d */ /* 0x010fe20000010000 */
[----:B------:R-:W-:-:S02]  /*2530*/  SEL R28, R5, R21, !P1 ;  /* 0x00000015051c7207 */ /* 0x000fc40004800000 */
[C---:B------:R-:W-:Y:S02]  /*2540*/  SEL R37, R5.reuse, R10, !P1 ;  /* 0x0000000a05257207 */ /* 0x040fe40004800000 */
[C---:B------:R-:W-:Y:S02]  /*2550*/  SEL R36, R5.reuse, R9, !P1 ;  /* 0x0000000905247207 */ /* 0x040fe40004800000 */
[----:B------:R-:W-:Y:S01]  /*2560*/  PRMT R161, RZ, 0x7610, R161 ;  /* 0x00007610ffa17816 */ /* 0x000fe200000000a1 */
[C---:B------:R-:W-:Y:S01]  /*2570*/  IMAD.SHL.U32 R138, R124.reuse, 0x4, RZ ;  /* 0x000000047c8a7824 */ /* 0x040fe200078e00ff */
[C---:B------:R-:W-:Y:S01]  /*2580*/  SEL R33, R5.reuse, R12, !P1 ;  /* 0x0000000c05217207 */ /* 0x040fe20004800000 */
[C---:B------:R-:W-:Y:S01]  /*2590*/  IMAD R137, R124.reuse, 0x5, RZ ;  /* 0x000000057c897824 */ /* 0x040fe200078e02ff */
[C---:B------:R-:W-:Y:S02]  /*25a0*/  SEL R35, R5.reuse, R13, !P1 ;  /* 0x0000000d05237207 */ /* 0x040fe40004800000 */
[----:B------:R-:W-:Y:S01]  /*25b0*/  PRMT R153, RZ, 0x7610, R153 ;  /* 0x00007610ff997816 */ /* 0x000fe20000000099 */
[----:B------:R-:W-:Y:S01]  /*25c0*/  IMAD R133, R124, 0x7, RZ ;  /* 0x000000077c857824 */ /* 0x000fe200078e02ff */
[----:B------:R-:W-:-:S02]  /*25d0*/  SEL R39, R5, R14, !P1 ;  /* 0x0000000e05277207 */ /* 0x000fc40004800000 */
[----:B------:R-:W-:Y:S01]  /*25e0*/  PRMT R158, RZ, 0x7610, R158 ;  /* 0x00007610ff9e7816 */ /* 0x000fe2000000009e */
[C---:B------:R-:W-:Y:S01]  /*25f0*/  IMAD R134, R124.reuse, 0x6, RZ ;  /* 0x000000067c867824 */ /* 0x040fe200078e02ff */
[C---:B------:R-:W-:Y:S02]  /*2600*/  SEL R32, R5.reuse, R15, !P1 ;  /* 0x0000000f05207207 */ /* 0x040fe40004800000 */
[----:B------:R-:W-:Y:S01]  /*2610*/  PRMT R131, RZ, 0x7610, R131 ;  /* 0x00007610ff837816 */ /* 0x000fe20000000083 */
[C---:B------:R-:W-:Y:S01]  /*2620*/  IMAD.SHL.U32 R121, R124.reuse, 0x10, RZ ;  /* 0x000000107c797824 */ /* 0x040fe200078e00ff */
[C---:B------:R-:W-:Y:S01]  /*2630*/  SEL R27, R5.reuse, R17, !P1 ;  /* 0x00000011051b7207 */ /* 0x040fe20004800000 */
[----:B------:R-:W2:Y:S01]  /*2640*/  @!P2 LDG.E.U8 R167, desc[UR18][R6.64] ;  /* 0x0000001206a7a981 */ /* 0x000ea2000c1e1100 */
[C---:B------:R-:W-:Y:S02]  /*2650*/  SEL R31, R5.reuse, R16, !P1 ;  /* 0x00000010051f7207 */ /* 0x040fe40004800000 */
[----:B------:R-:W-:Y:S01]  /*2660*/  PRMT R150, RZ, 0x7610, R150 ;  /* 0x00007610ff967816 */ /* 0x000fe20000000096 */
[----:B------:R-:W-:Y:S01]  /*2670*/  IMAD.SHL.U32 R122, R124, 0x8, RZ ;  /* 0x000000087c7a7824 */ /* 0x000fe200078e00ff */
[----:B------:R-:W-:-:S02]  /*2680*/  SEL R38, R5, R19, !P1 ;  /* 0x0000001305267207 */ /* 0x000fc40004800000 */
[----:B------:R-:W-:Y:S01]  /*2690*/  PRMT R173, RZ, 0x7610, R173 ;  /* 0x00007610ffad7816 */ /* 0x000fe200000000ad */
[C---:B------:R-:W-:Y:S01]  /*26a0*/  IMAD R117, R124.reuse, 0x18, RZ ;  /* 0x000000187c757824 */ /* 0x040fe200078e02ff */
[C---:B------:R-:W-:Y:S02]  /*26b0*/  SEL R21, R5.reuse, R18, !P1 ;  /* 0x0000001205157207 */ /* 0x040fe40004800000 */
[----:B------:R-:W-:Y:S01]  /*26c0*/  PRMT R171, RZ, 0x7610, R171 ;  /* 0x00007610ffab7816 */ /* 0x000fe200000000ab */
        /* <DEDUP_REMOVED lines=42> */
[----:B------:R-:W-:Y:S01]  /*2970*/  VIADD R89, R3, 0x1f ;  /* 0x0000001f03597836 */ /* 0x000fe20000000000 */
[C---:B------:R-:W-:Y:S01]  /*2980*/  SEL R10, R5.reuse, R51, !P1 ;  /* 0x00000033050a7207 */ /* 0x040fe20004800000 */
[----:B------:R-:W-:Y:S01]  /*2990*/  IMAD R88, R124, 0x1a, RZ ;  /* 0x0000001a7c587824 */ /* 0x000fe200078e02ff */
[----:B------:R-:W-:Y:S01]  /*29a0*/  SEL R9, R5, R53, !P1 ;  /* 0x0000003505097207 */ /* 0x000fe20004800000 */
[C---:B------:R-:W-:Y:S01]  /*29b0*/  VIADD R5, R3.reuse, 0xfffffffc ;  /* 0xfffffffc03057836 */ /* 0x040fe20000000000 */
[----:B------:R-:W-:Y:S02]  /*29c0*/  ISETP.GE.U32.AND P1, PT, R52, 0x7fffffdf, PT ;  /* 0x7fffffdf3400780c */ /* 0x000fe40003f26070 */
[----:B------:R-:W-:Y:S02]  /*29d0*/  LOP3.LUT R86, R86, 0x1f, RZ, 0xc0, !PT ;  /* 0x0000001f56567812 */ /* 0x000fe400078ec0ff */
[----:B------:R-:W-:Y:S01]  /*29e0*/  PRMT R177, RZ, 0x7610, R177 ;  /* 0x00007610ffb17816 */ /* 0x000fe200000000b1 */
[----:B------:R-:W-:Y:S01]  /*29f0*/  IMAD R84, R124, 0x1b, RZ ;  /* 0x0000001b7c547824 */ /* 0x000fe200078e02ff */
[----:B------:R-:W-:Y:S01]  /*2a00*/  ISETP.GE.U32.AND P0, PT, R2, 0x7fffffde, PT ;  /* 0x7fffffde0200780c */ /* 0x000fe20003f06070 */
[----:B------:R-:W-:Y:S01]  /*2a10*/  VIADD R2, R3, 0xfffffffb ;  /* 0xfffffffb03027836 */ /* 0x000fe20000000000 */
[----:B------:R-:W-:Y:S01]  /*2a20*/  IADD3 R4, P2, PT, R6, R124, RZ ;  /* 0x0000007c06047210 */ /* 0x000fe20007f5e0ff */
[----:B------:R-:W1:Y:S01]  /*2a30*/  LDCU UR5, c[0x0][0x3b0] ;  /* 0x00007600ff0577ac */ /* 0x000e620008000800 */
[----:B------:R-:W-:-:S03]  /*2a40*/  ISETP.GE.U32.AND P5, PT, R5, 0x7fffffdd, PT ;  /* 0x7fffffdd0500780c */ /* 0x000fc60003fa6070 */
[--C-:B------:R-:W-:Y:S01]  /*2a50*/  IMAD.X R5, R143, 0x1, R7.reuse, P2 ;  /* 0x000000018f057824 */ /* 0x100fe200010e0607 */
[----:B------:R-:W-:Y:S01]  /*2a60*/  ISETP.GE.U32.AND P2, PT, R2, 0x7fffffdc, PT ;  /* 0x7fffffdc0200780c */ /* 0x000fe20003f46070 */
[C---:B------:R-:W-:Y:S01]  /*2a70*/  VIADD R2, R3.reuse, 0xffffffec ;  /* 0xffffffec03027836 */ /* 0x040fe20000000000 */
[----:B------:R-:W-:Y:S02]  /*2a80*/  SHF.R.S32.HI R142, RZ, 0x1f, R144 ;  /* 0x0000001fff8e7819 */ /* 0x000fe40000011490 */
[----:B------:R3:W4:Y:S01]  /*2a90*/  @!P1 LDG.E.U8 R169, desc[UR18][R4.64] ;  /* 0x0000001204a99981 */ /* 0x000722000c1e1100 */
[----:B------:R-:W-:Y:S01]  /*2aa0*/  IADD3 R42, P4, PT, R144, R6, RZ ;  /* 0x00000006902a7210 */ /* 0x000fe20007f9e0ff */
[C---:B------:R-:W-:Y:S01]  /*2ab0*/  VIADD R11, R3.reuse, 0xfffffffa ;  /* 0xfffffffa030b7836 */ /* 0x040fe20000000000 */
[----:B------:R-:W-:Y:S01]  /*2ac0*/  ISETP.GE.U32.AND P1, PT, R2, 0x7fffffcd, PT ;  /* 0x7fffffcd0200780c */ /* 0x000fe20003f26070 */
[----:B------:R-:W-:Y:S02]  /*2ad0*/  VIADD R2, R3, 0xffffffed ;  /* 0xffffffed03027836 */ /* 0x000fe40000000000 */
[----:B------:R-:W-:Y:S01]  /*2ae0*/  IMAD.X R43, R142, 0x1, R7, P4 ;  /* 0x000000018e2b7824 */ /* 0x000fe200020e0607 */
[----:B------:R-:W-:Y:S01]  /*2af0*/  ISETP.GE.U32.AND P4, PT, R11, 0x7fffffdb, PT ;  /* 0x7fffffdb0b00780c */ /* 0x000fe20003f86070 */
[C---:B------:R-:W-:Y:S01]  /*2b00*/  VIADD R11, R3.reuse, 0xffffffee ;  /* 0xffffffee030b7836 */ /* 0x040fe20000000000 */
[----:B------:R-:W-:Y:S01]  /*2b10*/  ISETP.GE.U32.AND P6, PT, R2, 0x7fffffce, PT ;  /* 0x7fffffce0200780c */ /* 0x000fe20003fc6070 */
[----:B------:R-:W-:Y:S01]  /*2b20*/  VIADD R2, R3, 0xffffffef ;  /* 0xffffffef03027836 */ /* 0x000fe20000000000 */
[----:B------:R5:W2:Y:S01]  /*2b30*/  @!P0 LDG.E.U8 R160, desc[UR18][R42.64] ;  /* 0x000000122aa08981 */ /* 0x000aa2000c1e1100 */
[----:B------:R-:W-:-:S02]  /*2b40*/  SEL R44, RZ, 0x1, P1 ;  /* 0x00000001ff2c7807 */ /* 0x000fc40000800000 */
[----:B------:R-:W-:Y:S01]  /*2b50*/  ISETP.GE.U32.AND P0, PT, R11, 0x7fffffcf, PT ;  /* 0x7fffffcf0b00780c */ /* 0x000fe20003f06070 */
[C---:B------:R-:W-:Y:S01]  /*2b60*/  VIADD R11, R3.reuse, 0xffffffe8 ;  /* 0xffffffe8030b7836 */ /* 0x040fe20000000000 */
[----:B------:R-:W-:Y:S01]  /*2b70*/  ISETP.GE.U32.AND P1, PT, R2, 0x7fffffd0, PT ;  /* 0x7fffffd00200780c */ /* 0x000fe20003f26070 */
[C---:B------:R-:W-:Y:S01]  /*2b80*/  VIADD R2, R3.reuse, 0xffffffe9 ;  /* 0xffffffe903027836 */ /* 0x040fe20000000000 */
[----:B------:R-:W-:Y:S01]  /*2b90*/  SEL R41, RZ, 0x4, P0 ;  /* 0x00000004ff297807 */ /* 0x000fe20000000000 */
[----:B---3--:R-:W-:Y:S01]  /*2ba0*/  VIADD R4, R3, 0xffffffea ;  /* 0xffffffea03047836 */ /* 0x008fe20000000000 */
[----:B------:R-:W-:Y:S02]  /*2bb0*/  ISETP.GE.U32.AND P0, PT, R11, 0x7fffffc9, PT ;  /* 0x7fffffc90b00780c */ /* 0x000fe40003f06070 */
[----:B-----5:R-:W-:Y:S02]  /*2bc0*/  SEL R42, RZ, 0x7fff8, P1 ;  /* 0x0007fff8ff2a7807 */ /* 0x020fe40000800000 */
[----:B------:R-:W-:Y:S01]  /*2bd0*/  ISETP.GE.U32.AND P1, PT, R2, 0x7fffffca, PT ;  /* 0x7fffffca0200780c */ /* 0x000fe20003f26070 */
[----:B------:R-:W-:Y:S01]  /*2be0*/  VIADD R2, R3, 0xffffffeb ;  /* 0xffffffeb03027836 */ /* 0x000fe20000000000 */
[----:B------:R-:W-:-:S02]  /*2bf0*/  SEL R43, RZ, 0x1, P0 ;  /* 0x00000001ff2b7807 */ /* 0x000fc40000000000 */
[----:B------:R-:W-:Y:S01]  /*2c00*/  ISETP.GE.U32.AND P0, PT, R4, 0x7fffffcb, PT ;  /* 0x7fffffcb0400780c */ /* 0x000fe20003f06070 */
[C---:B------:R-:W-:Y:S01]  /*2c10*/  VIADD R4, R3.reuse, 0xffffffe5 ;  /* 0xffffffe503047836 */ /* 0x040fe20000000000 */
[----:B------:R-:W-:Y:S01]  /*2c20*/  SEL R46, RZ, 0x1fffe, P1 ;  /* 0x0001fffeff2e7807 */ /* 0x000fe20000800000 */
[C---:B------:R-:W-:Y:S01]  /*2c30*/  VIADD R5, R3.reuse, 0xffffffe4 ;  /* 0xffffffe403057836 */ /* 0x040fe20000000000 */
[----:B------:R-:W-:Y:S02]  /*2c40*/  ISETP.GE.U32.AND P1, PT, R2, 0x7fffffcc, PT ;  /* 0x7fffffcc0200780c */ /* 0x000fe40003f26070 */
[----:B------:R-:W-:Y:S02]  /*2c50*/  SEL R2, RZ, 0x4, P0 ;  /* 0x00000004ff027807 */ /* 0x000fe40000000000 */
[----:B------:R-:W-:Y:S02]  /*2c60*/  SEL R11, RZ, 0x7fff8, P1 ;  /* 0x0007fff8ff0b7807 */ /* 0x000fe40000800000 */
[----:B------:R-:W-:Y:S01]  /*2c70*/  ISETP.GE.U32.AND P1, PT, R4, 0x7fffffc6, PT ;  /* 0x7fffffc60400780c */ /* 0x000fe20003f26070 */
[----:B------:R-:W-:Y:S01]  /*2c80*/  VIADD R4, R3, 0xffffffe1 ;  /* 0xffffffe103047836 */ /* 0x000fe20000000000 */
[----:B------:R-:W-:Y:S01]  /*2c90*/  ISETP.GE.U32.AND P0, PT, R5, 0x7fffffc5, PT ;  /* 0x7fffffc50500780c */ /* 0x000fe20003f06070 */
[----:B------:R-:W-:Y:S01]  /*2ca0*/  VIADD R5, R3, 0xffffffe7 ;  /* 0xffffffe703057836 */ /* 0x000fe20000000000 */
[----:B------:R-:W-:-:S02]  /*2cb0*/  SEL R45, RZ, 0x1fffe, P6 ;  /* 0x0001fffeff2d7807 */ /* 0x000fc40003000000 */
[----:B------:R-:W-:Y:S02]  /*2cc0*/  SEL R50, RZ, 0x1fffe, P1 ;  /* 0x0001fffeff327807 */ /* 0x000fe40000800000 */
[----:B------:R-:W-:Y:S01]  /*2cd0*/  ISETP.GE.U32.AND P6, PT, R4, 0x7fffffc2, PT ;  /* 0x7fffffc20400780c */ /* 0x000fe20003fc6070 */
[----:B------:R-:W-:Y:S01]  /*2ce0*/  VIADD R4, R3, 0xffffffe3 ;  /* 0xffffffe303047836 */ /* 0x000fe20000000000 */
[----:B------:R-:W-:-:S04]  /*2cf0*/  ISETP.GE.U32.AND P1, PT, R5, 0x7fffffc8, PT ;  /* 0x7fffffc80500780c */ /* 0x000fc80003f26070 */
[----:B------:R-:W-:Y:S02]  /*2d00*/  SEL R48, RZ, 0x7fff8, P1 ;  /* 0x0007fff8ff307807 */ /* 0x000fe40000800000 */
[----:B------:R-:W-:Y:S01]  /*2d10*/  ISETP.GE.U32.AND P1, PT, R4, 0x7fffffc4, PT ;  /* 0x7fffffc40400780c */ /* 0x000fe20003f26070 */
[----:B------:R-:W-:-:S03]  /*2d20*/  VIADD R47, R3, 0xffffffe6 ;  /* 0xffffffe6032f7836 */ /* 0x000fc60000000000 */
[----:B------:R-:W-:Y:S02]  /*2d30*/  SEL R52, RZ, 0x7fff8, P1 ;  /* 0x0007fff8ff347807 */ /* 0x000fe40000800000 */
[----:B------:R-:W-:Y:S01]  /*2d40*/  ISETP.GE.U32.AND P1, PT, R141, 0x7fffffc1, PT ;  /* 0x7fffffc18d00780c */ /* 0x000fe20003f26070 */
[----:B------:R-:W-:Y:S01]  /*2d50*/  IMAD.IADD R44, R44, 0x1, R45 ;  /* 0x000000012c2c7824 */ /* 0x000fe200078e022d */
[----:B------:R-:W-:Y:S01]  /*2d60*/  SEL R49, RZ, 0x1, P0 ;  /* 0x00000001ff317807 */ /* 0x000fe20000000000 */
[----:B------:R-:W-:Y:S01]  /*2d70*/  VIADD R5, R3, 0xffffffe2 ;  /* 0xffffffe203057836 */ /* 0x000fe20000000000 */
[----:B------:R-:W-:Y:S02]  /*2d80*/  ISETP.GE.U32.AND P0, PT, R47, 0x7fffffc7, PT ;  /* 0x7fffffc72f00780c */ /* 0x000fe40003f06070 */
[----:B------:R-:W-:Y:S02]  /*2d90*/  SEL R54, RZ, 0x1fffe, P6 ;  /* 0x0001fffeff367807 */ /* 0x000fe40003000000 */
[----:B------:R-:W-:Y:S01]  /*2da0*/  SEL R45, RZ, 0x1, P1 ;  /* 0x00000001ff2d7807 */ /* 0x000fe20000800000 */
[----:B------:R-:W-:Y:S01]  /*2db0*/  IMAD.IADD R43, R43, 0x1, R46 ;  /* 0x000000012b2b7824 */ /* 0x000fe200078e022e */
[----:B------:R-:W-:-:S02]  /*2dc0*/  SEL R47, RZ, 0x4, P0 ;  /* 0x00000004ff2f7807 */ /* 0x000fc40000000000 */
[----:B------:R-:W-:Y:S01]  /*2dd0*/  ISETP.GE.U32.AND P0, PT, R5, 0x7fffffc3, PT ;  /* 0x7fffffc30500780c */ /* 0x000fe20003f06070 */
[----:B------:R-:W-:Y:S01]  /*2de0*/  IMAD.IADD R45, R45, 0x1, R54 ;  /* 0x000000012d2d7824 */ /* 0x000fe200078e0236 */
[----:B------:R-:W-:Y:S01]  /*2df0*/  SHF.R.S32.HI R139, RZ, 0x1f, R140 ;  /* 0x0000001fff8b7819 */ /* 0x000fe2000001148c */
[----:B------:R-:W-:Y:S01]  /*2e00*/  IMAD.IADD R49, R49, 0x1, R50 ;  /* 0x0000000131317824 */ /* 0x000fe200078e0232 */
[----:B------:R-:W-:Y:S02]  /*2e10*/  SEL R51, RZ, 0x4, P0 ;  /* 0x00000004ff337807 */ /* 0x000fe40000000000 */
[----:B------:R-:W-:Y:S02]  /*2e20*/  IADD3 R4, P0, PT, R140, R6, RZ ;  /* 0x000000068c047210 */ /* 0x000fe40007f1e0ff */
[----:B------:R-:W-:Y:S02]  /*2e30*/  LOP3.LUT R43, R43, 0x3, RZ, 0xc0, !PT ;  /* 0x000000032b2b7812 */ /* 0x000fe400078ec0ff */
[----:B------:R-:W-:-:S02]  /*2e40*/  LOP3.LUT R45, R45, 0x3, RZ, 0xc0, !PT ;  /* 0x000000032d2d7812 */ /* 0x000fc400078ec0ff */
[----:B------:R-:W-:Y:S01]  /*2e50*/  LOP3.LUT R44, R44, 0x3, RZ, 0xc0, !PT ;  /* 0x000000032c2c7812 */ /* 0x000fe200078ec0ff */
[----:B------:R-:W-:Y:S01]  /*2e60*/  IMAD.X R5, R139, 0x1, R7, P0 ;  /* 0x000000018b057824 */ /* 0x000fe200000e0607 */
[----:B------:R-:W-:Y:S02]  /*2e70*/  LOP3.LUT R49, R49, 0x3, RZ, 0xc0, !PT ;  /* 0x0000000331317812 */ /* 0x000fe400078ec0ff */
[----:B------:R-:W-:Y:S02]  /*2e80*/  IADD3 R2, PT, PT, R43, R11, R2 ;  /* 0x0000000b2b027210 */ /* 0x000fe40007ffe002 */
[----:B------:R-:W-:Y:S01]  /*2e90*/  IADD3 R45, PT, PT, R45, R52, R51 ;  /* 0x000000342d2d7210 */ /* 0x000fe20007ffe033 */
[----:B------:R3:W5:Y:S01]  /*2ea0*/  @!P5 LDG.E.U8 R161, desc[UR18][R4.64] ;  /* 0x0000001204a1d981 */ /* 0x000762000c1e1100 */
[----:B------:R-:W-:Y:S01]  /*2eb0*/  IADD3 R41, PT, PT, R44, R42, R41 ;  /* 0x0000002a2c297210 */ /* 0x000fe20007ffe029 */
[----:B------:R-:W-:Y:S01]  /*2ec0*/  IMAD.SHL.U32 R2, R2, 0x100, RZ ;  /* 0x0000010002027824 */ /* 0x000fe200078e00ff */
[----:B------:R-:W-:-:S02]  /*2ed0*/  IADD3 R47, PT, PT, R49, R48, R47 ;  /* 0x00000030312f7210 */ /* 0x000fc40007ffe02f */
[----:B------:R-:W-:Y:S02]  /*2ee0*/  LOP3.LUT R44, R45, 0xf, RZ, 0xc0, !PT ;  /* 0x0000000f2d2c7812 */ /* 0x000fe400078ec0ff */
[----:B------:R-:W-:Y:S02]  /*2ef0*/  SHF.R.S32.HI R136, RZ, 0x1f, R138 ;  /* 0x0000001fff887819 */ /* 0x000fe4000001148a */
[-C--:B------:R-:W-:Y:S01]  /*2f00*/  IADD3 R42, P5, PT, R138, R6.reuse, RZ ;  /* 0x000000068a2a7210 */ /* 0x080fe20007fbe0ff */
[----:B------:R-:W-:Y:S01]  /*2f10*/  IMAD R44, R47, 0x10, R44 ;  /* 0x000000102f2c7824 */ /* 0x000fe200078e022c */
[----:B------:R-:W-:Y:S02]  /*2f20*/  LOP3.LUT R2, R2, 0xf00, RZ, 0xe2, !PT ;  /* 0x00000f0002027812 */ /* 0x000fe400078ee2ff */
[----:B------:R-:W-:Y:S01]  /*2f30*/  SHF.R.S32.HI R135, RZ, 0x1f, R137 ;  /* 0x0000001fff877819 */ /* 0x000fe20000011489 */
[----:B------:R-:W-:Y:S01]  /*2f40*/  IMAD.X R43, R136, 0x1, R7, P5 ;  /* 0x00000001882b7824 */ /* 0x000fe200028e0607 */
[-C--:B---3--:R-:W-:Y:S01]  /*2f50*/  IADD3 R4, P5, PT, R137, R6.reuse, RZ ;  /* 0x0000000689047210 */ /* 0x088fe20007fbe0ff */
[----:B------:R-:W-:Y:S01]  /*2f60*/  IMAD R2, R41, 0x1000, R2 ;  /* 0x0000100029027824 */ /* 0x000fe200078e0202 */
[----:B------:R-:W-:Y:S01]  /*2f70*/  LOP3.LUT R11, R44, 0xff, RZ, 0xc0, !PT ;  /* 0x000000ff2c0b7812 */ /* 0x000fe200078ec0ff */
[----:B------:R-:W-:Y:S01]  /*2f80*/  VIADD R41, R3, 0xfffffff8 ;  /* 0xfffffff803297836 */ /* 0x000fe20000000000 */
[----:B------:R-:W-:Y:S01]  /*2f90*/  SHF.R.S32.HI R123, RZ, 0x1f, R133 ;  /* 0x0000001fff7b7819 */ /* 0x000fe20000011485 */
[----:B------:R-:W-:Y:S01]  /*2fa0*/  IMAD.X R5, R135, 0x1, R7, P5 ;  /* 0x0000000187057824 */ /* 0x000fe200028e0607 */
[----:B------:R-:W3:Y:S01]  /*2fb0*/  @!P2 LDG.E.U8 R158, desc[UR18][R42.64] ;  /* 0x000000122a9ea981 */ /* 0x000ee2000c1e1100 */
[----:B------:R-:W-:Y:S01]  /*2fc0*/  IMAD.IADD R11, R2, 0x1, R11 ;  /* 0x00000001020b7824 */ /* 0x000fe200078e020b */
[----:B------:R-:W-:Y:S01]  /*2fd0*/  ISETP.GE.U32.AND P5, PT, R41, 0x7fffffd9, PT ;  /* 0x7fffffd92900780c */ /* 0x000fe20003fa6070 */
[----:B------:R-:W-:Y:S01]  /*2fe0*/  VIADD R53, R3, 0xfffffff9 ;  /* 0xfffffff903357836 */ /* 0x000fe20000000000 */
[----:B------:R0:W2:Y:S01]  /*2ff0*/  @!P4 LDG.E.U8 R153, desc[UR18][R4.64] ;  /* 0x000000120499c981 */ /* 0x0000a2000c1e1100 */
[----:B------:R-:W-:-:S02]  /*3000*/  IADD3 R46, P4, PT, R133, R6, RZ ;  /* 0x00000006852e7210 */ /* 0x000fc40007f9e0ff */
[----:B------:R-:W-:Y:S02]  /*3010*/  LOP3.LUT R11, R11, 0xffff, RZ, 0xc0, !PT ;  /* 0x0000ffff0b0b7812 */ /* 0x000fe400078ec0ff */
[----:B------:R-:W-:Y:S01]  /*3020*/  ISETP.GE.U32.AND P0, PT, R53, 0x7fffffda, PT ;  /* 0x7fffffda3500780c */ /* 0x000fe20003f06070 */
[----:B------:R-:W-:Y:S01]  /*3030*/  IMAD.X R47, R123, 0x1, R7, P4 ;  /* 0x000000017b2f7824 */ /* 0x000fe200020e0607 */
[----:B------:R-:W-:Y:S02]  /*3040*/  SHF.R.U32.HI R41, RZ, 0xf, R11 ;  /* 0x0000000fff297819 */ /* 0x000fe4000001160b */
[----:B------:R-:W-:Y:S02]  /*3050*/  SHF.R.S32.HI R132, RZ, 0x1f, R134 ;  /* 0x0000001fff847819 */ /* 0x000fe40000011486 */
[-C--:B------:R-:W-:Y:S01]  /*3060*/  IADD3 R44, P2, PT, R134, R6.reuse, RZ ;  /* 0x00000006862c7210 */ /* 0x080fe20007f5e0ff */
[----:B------:R-:W-:Y:S01]  /*3070*/  VIADD R2, R3, 0xfffffff7 ;  /* 0xfffffff703027836 */ /* 0x000fe20000000000 */
[----:B------:R-:W-:Y:S01]  /*3080*/  LOP3.LUT P4, RZ, R41, 0x1, RZ, 0xc0, !PT ;  /* 0x0000000129ff7812 */ /* 0x000fe2000788c0ff */
[----:B------:R0:W2:Y:S01]  /*3090*/  @!P5 LDG.E.U8 R131, desc[UR18][R46.64] ;  /* 0x000000122e83d981 */ /* 0x0000a2000c1e1100 */
[----:B------:R-:W-:Y:S01]  /*30a0*/  SHF.R.S32.HI R119, RZ, 0x1f, R121 ;  /* 0x0000001fff777819 */ /* 0x000fe20000011479 */
[----:B------:R-:W-:Y:S01]  /*30b0*/  IMAD.X R45, R132, 0x1, R7, P2 ;  /* 0x00000001842d7824 */ /* 0x000fe200010e0607 */
[----:B------:R-:W-:-:S02]  /*30c0*/  IADD3 R48, P5, PT, R121, R6, RZ ;  /* 0x0000000679307210 */ /* 0x000fc40007fbe0ff */
[----:B------:R-:W-:Y:S02]  /*30d0*/  ISETP.GE.U32.AND P2, PT, R2, 0x7fffffd8, PT ;  /* 0x7fffffd80200780c */ /* 0x000fe40003f46070 */
[----:B------:R1:W2:Y:S01]  /*30e0*/  @!P0 LDG.E.U8 R150, desc[UR18][R44.64] ;  /* 0x000000122c968981 */ /* 0x0002a2000c1e1100 */
[----:B------:R-:W-:Y:S01]  /*30f0*/  SHF.R.U32.HI R41, RZ, 0x7, R11 ;  /* 0x00000007ff297819 */ /* 0x000fe2000001160b */
[----:B------:R-:W-:Y:S01]  /*3100*/  IMAD.X R49, R119, 0x1, R7, P5 ;  /* 0x0000000177317824 */ /* 0x000fe200028e0607 */
[----:B------:R-:W-:Y:S02]  /*3110*/  SHF.R.S32.HI R120, RZ, 0x1f, R122 ;  /* 0x0000001fff787819 */ /* 0x000fe4000001147a */
[-C--:B0-----:R-:W-:Y:S01]  /*3120*/  IADD3 R4, P0, PT, R122, R6.reuse, RZ ;  /* 0x000000067a047210 */ /* 0x081fe20007f1e0ff */
[----:B------:R-:W-:Y:S01]  /*3130*/  VIADD R2, R3, 0xfffffff6 ;  /* 0xfffffff603027836 */ /* 0x000fe20000000000 */
[----:B------:R-:W-:Y:S01]  /*3140*/  LOP3.LUT P5, RZ, R41, 0x1, RZ, 0xc0, !PT ;  /* 0x0000000129ff7812 */ /* 0x000fe200078ac0ff */
[----:B------:R-:W2:Y:S01]  /*3150*/  @P4 LDG.E.U8 R173, desc[UR18][R48.64] ;  /* 0x0000001230ad4981 */ /* 0x000ea2000c1e1100 */
[----:B------:R-:W-:Y:S01]  /*3160*/  SHF.R.S32.HI R115, RZ, 0x1f, R117 ;  /* 0x0000001fff737819 */ /* 0x000fe20000011475 */
[----:B------:R-:W-:Y:S01]  /*3170*/  IMAD.X R5, R120, 0x1, R7, P0 ;  /* 0x0000000178057824 */ /* 0x000fe200000e0607 */
[----:B------:R-:W-:Y:S01]  /*3180*/  IADD3 R46, P4, PT, R117, R6, RZ ;  /* 0x00000006752e7210 */ /* 0x000fe20007f9e0ff */
[----:B------:R-:W-:Y:S01]  /*3190*/  VIADD R41, R3, 0xfffffff4 ;  /* 0xfffffff403297836 */ /* 0x000fe20000000000 */
[----:B------:R-:W-:-:S02]  /*31a0*/  ISETP.GE.U32.AND P0, PT, R2, 0x7fffffd7, PT ;  /* 0x7fffffd70200780c */ /* 0x000fc40003f06070 */
[----:B------:R0:W2:Y:S01]  /*31b0*/  @!P2 LDG.E.U8 R171, desc[UR18][R4.64] ;  /* 0x0000001204aba981 */ /* 0x0000a2000c1e1100 */
[----:B------:R-:W-:Y:S01]  /*31c0*/  SHF.R.S32.HI R116, RZ, 0x1f, R118 ;  /* 0x0000001fff747819 */ /* 0x000fe20000011476 */
[--C-:B------:R-:W-:Y:S01]  /*31d0*/  IMAD.X R47, R115, 0x1, R7.reuse, P4 ;  /* 0x00000001732f7824 */ /* 0x100fe200020e0607 */
[-C--:B------:R-:W-:Y:S01]  /*31e0*/  IADD3 R42, P2, PT, R118, R6.reuse, RZ ;  /* 0x00000006762a7210 */ /* 0x080fe20007f5e0ff */
[----:B------:R-:W-:Y:S01]  /*31f0*/  VIADD R2, R3, 0xfffffff5 ;  /* 0xfffffff503027836 */ /* 0x000fe20000000000 */
[----:B------:R-:W-:Y:S02]  /*3200*/  ISETP.GE.U32.AND P4, PT, R41, 0x7fffffd5, PT ;  /* 0x7fffffd52900780c */ /* 0x000fe40003f86070 */
[----:B------:R0:W2:Y:S01]  /*3210*/  @P5 LDG.E.U8 R175, desc[UR18][R46.64] ;  /* 0x000000122eaf5981 */ /* 0x0000a2000c1e1100 */
[----:B------:R-:W-:Y:S01]  /*3220*/  IMAD.X R43, R116, 0x1, R7, P2 ;  /* 0x00000001742b7824 */ /* 0x000fe200010e0607 */
[----:B------:R-:W-:Y:S02]  /*3230*/  SHF.R.S32.HI R111, RZ, 0x1f, R113 ;  /* 0x0000001fff6f7819 */ /* 0x000fe40000011471 */
[-C--:B-1----:R-:W-:Y:S01]  /*3240*/  IADD3 R44, P5, PT, R113, R6.reuse, RZ ;  /* 0x00000006712c7210 */ /* 0x082fe20007fbe0ff */
[----:B------:R-:W-:Y:S01]  /*3250*/  VIADD R41, R3, 0xfffffff2 ;  /* 0xfffffff203297836 */ /* 0x000fe20000000000 */
[----:B------:R-:W-:Y:S01]  /*3260*/  ISETP.GE.U32.AND P2, PT, R2, 0x7fffffd6, PT ;  /* 0x7fffffd60200780c */ /* 0x000fe20003f46070 */
[----:B------:R1:W2:Y:S01]  /*3270*/  @!P0 LDG.E.U8 R163, desc[UR18][R42.64] ;  /* 0x000000122aa38981 */ /* 0x0002a2000c1e1100 */
[----:B------:R-:W-:Y:S01]  /*3280*/  SHF.R.S32.HI R112, RZ, 0x1f, R114 ;  /* 0x0000001fff707819 */ /* 0x000fe20000011472 */
[----:B------:R-:W-:Y:S01]  /*3290*/  IMAD.X R45, R111, 0x1, R7, P5 ;  /* 0x000000016f2d7824 */ /* 0x000fe200028e0607 */
[----:B0-----:R-:W-:Y:S01]  /*32a0*/  IADD3 R4, P0, PT, R114, R6, RZ ;  /* 0x0000000672047210 */ /* 0x001fe20007f1e0ff */
[----:B------:R-:W-:Y:S01]  /*32b0*/  VIADD R2, R3, 0xfffffff3 ;  /* 0xfffffff303027836 */ /* 0x000fe20000000000 */
[----:B------:R-:W-:-:S02]  /*32c0*/  ISETP.GE.U32.AND P5, PT, R41, 0x7fffffd3, PT ;  /* 0x7fffffd32900780c */ /* 0x000fc40003fa6070 */
[----:B------:R0:W2:Y:S01]  /*32d0*/  @!P4 LDG.E.U8 R155, desc[UR18][R44.64] ;  /* 0x000000122c9bc981 */ /* 0x0000a2000c1e1100 */
[----:B------:R-:W-:Y:S01]  /*32e0*/  IMAD.X R5, R112, 0x1, R7, P0 ;  /* 0x0000000170057824 */ /* 0x000fe200000e0607 */
[----:B------:R-:W-:Y:S02]  /*32f0*/  SHF.R.S32.HI R107, RZ, 0x1f, R109 ;  /* 0x0000001fff6b7819 */ /* 0x000fe4000001146d */
[-C--:B------:R-:W-:Y:S01]  /*3300*/  IADD3 R46, P4, PT, R109, R6.reuse, RZ ;  /* 0x000000066d2e7210 */ /* 0x080fe20007f9e0ff */
[----:B------:R-:W-:Y:S01]  /*3310*/  VIADD R41, R3, 0xfffffff0 ;  /* 0xfffffff003297836 */ /* 0x000fe20000000000 */
[----:B------:R-:W-:Y:S01]  /*3320*/  ISETP.GE.U32.AND P0, PT, R2, 0x7fffffd4, PT ;  /* 0x7fffffd40200780c */ /* 0x000fe20003f06070 */
[----:B------:R0:W2:Y:S01]  /*3330*/  @!P2 LDG.E.U8 R162, desc[UR18][R4.64] ;  /* 0x0000001204a2a981 */ /* 0x0000a2000c1e1100 */
[----:B------:R-:W-:Y:S01]  /*3340*/  SHF.R.S32.HI R108, RZ, 0x1f, R110 ;  /* 0x0000001fff6c7819 */ /* 0x000fe2000001146e */
[----:B------:R-:W-:Y:S01]  /*3350*/  IMAD.X R47, R107, 0x1, R7, P4 ;  /* 0x000000016b2f7824 */ /* 0x000fe200020e0607 */
[----:B-1----:R-:W-:Y:S01]  /*3360*/  IADD3 R42, P2, PT, R110, R6, RZ ;  /* 0x000000066e2a7210 */ /* 0x002fe20007f5e0ff */
[----:B------:R-:W-:Y:S01]  /*3370*/  VIADD R2, R3, 0xfffffff1 ;  /* 0xfffffff103027836 */ /* 0x000fe20000000000 */
[----:B------:R-:W-:-:S02]  /*3380*/  ISETP.GE.U32.AND P4, PT, R41, 0x7fffffd1, PT ;  /* 0x7fffffd12900780c */ /* 0x000fc40003f86070 */
[----:B------:R1:W2:Y:S01]  /*3390*/  @!P5 LDG.E.U8 R151, desc[UR18][R46.64] ;  /* 0x000000122e97d981 */ /* 0x0002a2000c1e1100 */
[----:B------:R-:W-:Y:S01]  /*33a0*/  IMAD.X R43, R108, 0x1, R7, P2 ;  /* 0x000000016c2b7824 */ /* 0x000fe200010e0607 */
[----:B------:R-:W-:Y:S02]  /*33b0*/  SHF.R.S32.HI R103, RZ, 0x1f, R105 ;  /* 0x0000001fff677819 */ /* 0x000fe40000011469 */
[----:B0-----:R-:W-:Y:S02]  /*33c0*/  IADD3 R44, P5, PT, R105, R6, RZ ;  /* 0x00000006692c7210 */ /* 0x001fe40007fbe0ff */
[----:B------:R-:W-:Y:S01]  /*33d0*/  ISETP.GE.U32.AND P2, PT, R2, 0x7fffffd2, PT ;  /* 0x7fffffd20200780c */ /* 0x000fe20003f46070 */
[----:B------:R0:W2:Y:S01]  /*33e0*/  @!P0 LDG.E.U8 R156, desc[UR18][R42.64] ;  /* 0x000000122a9c8981 */ /* 0x0000a2000c1e1100 */
[----:B------:R-:W-:Y:S01]  /*33f0*/  SHF.R.U32.HI R41, RZ, 0xd, R11 ;  /* 0x0000000dff297819 */ /* 0x000fe2000001160b */
[----:B------:R-:W-:Y:S01]  /*3400*/  IMAD.X R45, R103, 0x1, R7, P5 ;  /* 0x00000001672d7824 */ /* 0x000fe200028e0607 */
[----:B------:R-:W-:-:S02]  /*3410*/  SHF.R.S32.HI R104, RZ, 0x1f, R106 ;  /* 0x0000001fff687819 */ /* 0x000fc4000001146a */
[-C--:B------:R-:W-:Y:S02]  /*3420*/  IADD3 R4, P0, PT, R106, R6.reuse, RZ ;  /* 0x000000066a047210 */ /* 0x080fe40007f1e0ff */
[----:B------:R-:W-:Y:S01]  /*3430*/  LOP3.LUT P5, RZ, R41, 0x1, RZ, 0xc0, !PT ;  /* 0x0000000129ff7812 */ /* 0x000fe200078ac0ff */
[----:B------:R0:W2:Y:S01]  /*3440*/  @!P4 LDG.E.U8 R147, desc[UR18][R44.64] ;  /* 0x000000122c93c981 */ /* 0x0000a2000c1e1100 */
[----:B------:R-:W-:Y:S01]  /*3450*/  SHF.R.U32.HI R2, RZ, 0xe, R11 ;  /* 0x0000000eff027819 */ /* 0x000fe2000001160b */
[----:B------:R-:W-:Y:S01]  /*3460*/  IMAD.X R5, R104, 0x1, R7, P0 ;  /* 0x0000000168057824 */ /* 0x000fe200000e0607 */
[----:B------:R-:W-:Y:S02]  /*3470*/  SHF.R.S32.HI R99, RZ, 0x1f, R101 ;  /* 0x0000001fff637819 */ /* 0x000fe40000011465 */
[----:B-1----:R-:W-:Y:S02]  /*3480*/  IADD3 R46, P4, PT, R101, R6, RZ ;  /* 0x00000006652e7210 */ /* 0x002fe40007f9e0ff */
[----:B------:R-:W-:Y:S01]  /*3490*/  LOP3.LUT P0, RZ, R2, 0x1, RZ, 0xc0, !PT ;  /* 0x0000000102ff7812 */ /* 0x000fe2000780c0ff */
[----:B------:R1:W2:Y:S01]  /*34a0*/  @!P2 LDG.E.U8 R130, desc[UR18][R4.64] ;  /* 0x000000120482a981 */ /* 0x0002a2000c1e1100 */
[----:B------:R-:W-:Y:S01]  /*34b0*/  SHF.R.U32.HI R41, RZ, 0xb, R11 ;  /* 0x0000000bff297819 */ /* 0x000fe2000001160b */
[----:B------:R-:W-:Y:S01]  /*34c0*/  IMAD.X R47, R99, 0x1, R7, P4 ;  /* 0x00000001632f7824 */ /* 0x000fe200020e0607 */
[----:B------:R-:W-:-:S02]  /*34d0*/  SHF.R.S32.HI R100, RZ, 0x1f, R102 ;  /* 0x0000001fff647819 */ /* 0x000fc40000011466 */
[-C--:B0-----:R-:W-:Y:S02]  /*34e0*/  IADD3 R42, P2, PT, R102, R6.reuse, RZ ;  /* 0x00000006662a7210 */ /* 0x081fe40007f5e0ff */
[----:B------:R-:W-:Y:S01]  /*34f0*/  LOP3.LUT P4, RZ, R41, 0x1, RZ, 0xc0, !PT ;  /* 0x0000000129ff7812 */ /* 0x000fe2000788c0ff */
[----:B------:R0:W2:Y:S01]  /*3500*/  @P5 LDG.E.U8 R164, desc[UR18][R46.64] ;  /* 0x000000122ea45981 */ /* 0x0000a2000c1e1100 */
[----:B------:R-:W-:Y:S01]  /*3510*/  SHF.R.U32.HI R2, RZ, 0xc, R11 ;  /* 0x0000000cff027819 */ /* 0x000fe2000001160b */
[----:B------:R-:W-:Y:S01]  /*3520*/  IMAD.X R43, R100, 0x1, R7, P2 ;  /* 0x00000001642b7824 */ /* 0x000fe200010e0607 */
[----:B------:R-:W-:Y:S02]  /*3530*/  SHF.R.S32.HI R95, RZ, 0x1f, R97 ;  /* 0x0000001fff5f7819 */ /* 0x000fe40000011461 */
[----:B------:R-:W-:Y:S02]  /*3540*/  IADD3 R44, P5, PT, R97, R6, RZ ;  /* 0x00000006612c7210 */ /* 0x000fe40007fbe0ff */
[----:B------:R-:W-:Y:S01]  /*3550*/  LOP3.LUT P2, RZ, R2, 0x1, RZ, 0xc0, !PT ;  /* 0x0000000102ff7812 */ /* 0x000fe2000784c0ff */
[----:B------:R0:W2:Y:S01]  /*3560*/  @P0 LDG.E.U8 R165, desc[UR18][R42.64] ;  /* 0x000000122aa50981 */ /* 0x0000a2000c1e1100 */
[----:B------:R-:W-:Y:S01]  /*3570*/  SHF.R.U32.HI R41, RZ, 0x9, R11 ;  /* 0x00000009ff297819 */ /* 0x000fe2000001160b */
[----:B------:R-:W-:Y:S01]  /*3580*/  IMAD.X R45, R95, 0x1, R7, P5 ;  /* 0x000000015f2d7824 */ /* 0x000fe200028e0607 */
[----:B------:R-:W-:-:S02]  /*3590*/  SHF.R.S32.HI R96, RZ, 0x1f, R98 ;  /* 0x0000001fff607819 */ /* 0x000fc40000011462 */
[-C--:B-1----:R-:W-:Y:S02]  /*35a0*/  IADD3 R4, P0, PT, R98, R6.reuse, RZ ;  /* 0x0000000662047210 */ /* 0x082fe40007f1e0ff */
[----:B------:R-:W-:Y:S01]  /*35b0*/  LOP3.LUT P5, RZ, R41, 0x1, RZ, 0xc0, !PT ;  /* 0x0000000129ff7812 */ /* 0x000fe200078ac0ff */
[----:B------:R-:W2:Y:S01]  /*35c0*/  @P4 LDG.E.U8 R154, desc[UR18][R44.64] ;  /* 0x000000122c9a4981 */ /* 0x000ea2000c1e1100 */
[----:B------:R-:W-:Y:S01]  /*35d0*/  SHF.R.U32.HI R2, RZ, 0xa, R11 ;  /* 0x0000000aff027819 */ /* 0x000fe2000001160b */
[----:B------:R-:W-:Y:S01]  /*35e0*/  IMAD.X R5, R96, 0x1, R7, P0 ;  /* 0x0000000160057824 */ /* 0x000fe200000e0607 */
[----:B------:R-:W-:Y:S02]  /*35f0*/  SHF.R.S32.HI R91, RZ, 0x1f, R93 ;  /* 0x0000001fff5b7819 */ /* 0x000fe4000001145d */
[-C--:B------:R-:W-:Y:S02]  /*3600*/  IADD3 R48, P4, PT, R93, R6.reuse, RZ ;  /* 0x000000065d307210 */ /* 0x080fe40007f9e0ff */
[----:B------:R-:W-:Y:S01]  /*3610*/  LOP3.LUT P0, RZ, R2, 0x1, RZ, 0xc0, !PT ;  /* 0x0000000102ff7812 */ /* 0x000fe2000780c0ff */
[----:B------:R1:W2:Y:S01]  /*3620*/  @P2 LDG.E.U8 R157, desc[UR18][R4.64] ;  /* 0x00000012049d2981 */ /* 0x0002a2000c1e1100 */
[----:B------:R-:W-:Y:S01]  /*3630*/  SHF.R.S32.HI R92, RZ, 0x1f, R94 ;  /* 0x0000001fff5c7819 */ /* 0x000fe2000001145e */
[----:B------:R-:W-:Y:S01]  /*3640*/  IMAD.X R49, R91, 0x1, R7, P4 ;  /* 0x000000015b317824 */ /* 0x000fe200020e0607 */
[----:B0-----:R-:W-:-:S02]  /*3650*/  IADD3 R46, P2, PT, R94, R6, RZ ;  /* 0x000000065e2e7210 */ /* 0x001fc40007f5e0ff */
[----:B------:R-:W-:Y:S02]  /*3660*/  SHF.R.U32.HI R2, RZ, 0x6, R11 ;  /* 0x00000006ff027819 */ /* 0x000fe4000001160b */
[----:B------:R-:W2:Y:S01]  /*3670*/  @P5 LDG.E.U8 R152, desc[UR18][R48.64] ;  /* 0x0000001230985981 */ /* 0x000ea2000c1e1100 */
[----:B------:R-:W-:Y:S01]  /*3680*/  IMAD.X R47, R92, 0x1, R7, P2 ;  /* 0x000000015c2f7824 */ /* 0x000fe200010e0607 */
[----:B------:R-:W-:Y:S02]  /*3690*/  SHF.R.U32.HI R41, RZ, 0x5, R11 ;  /* 0x00000005ff297819 */ /* 0x000fe4000001160b */
[----:B------:R-:W-:Y:S02]  /*36a0*/  LOP3.LUT P2, RZ, R2, 0x1, RZ, 0xc0, !PT ;  /* 0x0000000102ff7812 */ /* 0x000fe4000784c0ff */
[----:B------:R-:W-:Y:S01]  /*36b0*/  SHF.R.S32.HI R87, RZ, 0x1f, R90 ;  /* 0x0000001fff577819 */ /* 0x000fe2000001145a */
[----:B------:R-:W2:Y:S01]  /*36c0*/  @P0 LDG.E.U8 R149, desc[UR18][R46.64] ;  /* 0x000000122e950981 */ /* 0x000ea2000c1e1100 */
[----:B------:R-:W-:-:S02]  /*36d0*/  IADD3 R42, P5, PT, R90, R6, RZ ;  /* 0x000000065a2a7210 */ /* 0x000fc40007fbe0ff */
[----:B------:R-:W-:Y:S02]  /*36e0*/  LOP3.LUT P4, RZ, R41, 0x1, RZ, 0xc0, !PT ;  /* 0x0000000129ff7812 */ /* 0x000fe4000788c0ff */
[----:B------:R-:W-:Y:S01]  /*36f0*/  ISETP.GT.AND P0, PT, R89, 0x1f, PT ;  /* 0x0000001f5900780c */ /* 0x000fe20003f04270 */
[----:B------:R-:W-:Y:S01]  /*3700*/  IMAD.X R43, R87, 0x1, R7, P5 ;  /* 0x00000001572b7824 */ /* 0x000fe200028e0607 */
[----:B------:R-:W-:Y:S02]  /*3710*/  SHF.R.S32.HI R85, RZ, 0x1f, R88 ;  /* 0x0000001fff557819 */ /* 0x000fe40000011458 */
[----:B------:R-:W-:Y:S02]  /*3720*/  IADD3 R2, P5, PT, R88, R6, RZ ;  /* 0x0000000658027210 */ /* 0x000fe40007fbe0ff */
[----:B-1----:R-:W-:Y:S01]  /*3730*/  SHF.R.U32.HI R4, RZ, 0x4, R11 ;  /* 0x00000004ff047819 */ /* 0x002fe2000001160b */
[----:B------:R-:W2:Y:S01]  /*3740*/  @P2 LDG.E.U8 R177, desc[UR18][R42.64] ;  /* 0x000000122ab12981 */ /* 0x000ea2000c1e1100 */
[----:B------:R-:W-:Y:S01]  /*3750*/  ISETP.LT.AND P0, PT, R86, R3, P0 ;  /* 0x000000035600720c */ /* 0x000fe20000701270 */
[----:B------:R-:W-:Y:S01]  /*3760*/  IMAD.X R3, R85, 0x1, R7, P5 ;  /* 0x0000000155037824 */ /* 0x000fe200028e0607 */
[----:B------:R-:W-:-:S02]  /*3770*/  PRMT R166, RZ, 0x7610, R166 ;  /* 0x00007610ffa67816 */ /* 0x000fc400000000a6 */
[----:B------:R-:W-:Y:S02]  /*3780*/  LOP3.LUT P5, RZ, R4, 0x1, RZ, 0xc0, !PT ;  /* 0x0000000104ff7812 */ /* 0x000fe400078ac0ff */
[--C-:B------:R-:W-:Y:S02]  /*3790*/  SHF.R.U32.HI R5, RZ, 0x3, R11.reuse ;  /* 0x00000003ff057819 */ /* 0x100fe4000001160b */
[----:B------:R-:W-:Y:S01]  /*37a0*/  SHF.R.S32.HI R83, RZ, 0x1f, R84 ;  /* 0x0000001fff537819 */ /* 0x000fe20000011454 */
[----:B------:R0:W2:Y:S01]  /*37b0*/  @P4 LDG.E.U8 R166, desc[UR18][R2.64] ;  /* 0x0000001202a64981 */ /* 0x0000a2000c1e1100 */
[----:B------:R-:W-:Y:S02]  /*37c0*/  IADD3 R4, P2, PT, R84, R6, RZ ;  /* 0x0000000654047210 */ /* 0x000fe40007f5e0ff */
[----:B------:R-:W-:Y:S02]  /*37d0*/  SHF.R.U32.HI R41, RZ, 0x8, R11 ;  /* 0x00000008ff297819 */ /* 0x000fe4000001160b */
[----:B------:R-:W-:Y:S01]  /*37e0*/  LOP3.LUT P4, RZ, R5, 0x1, RZ, 0xc0, !PT ;  /* 0x0000000105ff7812 */ /* 0x000fe2000788c0ff */
[----:B------:R-:W-:Y:S01]  /*37f0*/  IMAD.X R5, R83, 0x1, R7, P2 ;  /* 0x0000000153057824 */ /* 0x000fe200010e0607 */
[----:B------:R-:W-:-:S02]  /*3800*/  PRMT R159, RZ, 0x7610, R159 ;  /* 0x00007610ff9f7816 */ /* 0x000fc4000000009f */
[----:B------:R-:W-:Y:S01]  /*3810*/  LOP3.LUT P2, RZ, R41, 0x1, RZ, 0xc0, !PT ;  /* 0x0000000129ff7812 */ /* 0x000fe2000784c0ff */
[----:B------:R-:W-:Y:S02]  /*3820*/  IMAD R41, R86, R125, RZ ;  /* 0x0000007d56297224 */ /* 0x000fe400078e02ff */
[C---:B------:R-:W-:Y:S01]  /*3830*/  IMAD R82, R124.reuse, 0x1c, RZ ;  /* 0x0000001c7c527824 */ /* 0x040fe200078e02ff */
[----:B------:R1:W2:Y:S01]  /*3840*/  @P5 LDG.E.U8 R159, desc[UR18][R4.64] ;  /* 0x00000012049f5981 */ /* 0x0002a2000c1e1100 */
[----:B------:R-:W-:Y:S01]  /*3850*/  IMAD R80, R124, 0x1d, RZ ;  /* 0x0000001d7c507824 */ /* 0x000fe200078e02ff */
[----:B------:R-:W-:Y:S01]  /*3860*/  IADD3 R181, P5, PT, R41, UR22, RZ ;  /* 0x0000001629b57c10 */ /* 0x000fe2000ffbe0ff */
[----:B------:R-:W-:Y:S01]  /*3870*/  IMAD R40, R40, UR5, RZ ;  /* 0x0000000528287c24 */ /* 0x000fe2000f8e02ff */
[----:B------:R-:W-:Y:S01]  /*3880*/  SHF.R.S32.HI R81, RZ, 0x1f, R82 ;  /* 0x0000001fff517819 */ /* 0x000fe20000011452 */
[----:B------:R-:W-:Y:S01]  /*3890*/  IMAD R37, R37, UR5, RZ ;  /* 0x0000000525257c24 */ /* 0x000fe2000f8e02ff */
[----:B0-----:R-:W-:-:S02]  /*38a0*/  IADD3 R2, P6, PT, R82, R6, RZ ;  /* 0x0000000652027210 */ /* 0x001fc40007fde0ff */
[----:B------:R-:W-:Y:S02]  /*38b0*/  SHF.R.S32.HI R79, RZ, 0x1f, R80 ;  /* 0x0000001fff4f7819 */ /* 0x000fe40000011450 */
[----:B-1----:R-:W-:Y:S02]  /*38c0*/  LEA.HI.X.SX32 R5, R41, UR23, 0x1, P5 ;  /* 0x0000001729057c11 */ /* 0x002fe4000a8f0eff */
[----:B------:R-:W-:Y:S01]  /*38d0*/  IADD3 R126, P5, PT, R80, R6, RZ ;  /* 0x00000006507e7210 */ /* 0x000fe20007fbe0ff */
[--C-:B------:R-:W-:Y:S01]  /*38e0*/  IMAD.X R3, R81, 0x1, R7.reuse, P6 ;  /* 0x0000000151037824 */ /* 0x100fe200030e0607 */
[-C--:B------:R-:W-:Y:S01]  /*38f0*/  IADD3 R78, P6, PT, R40, R181.reuse, RZ ;  /* 0x000000b5284e7210 */ /* 0x080fe20007fde0ff */
[----:B------:R-:W-:Y:S02]  /*3900*/  IMAD R30, R30, UR5, RZ ;  /* 0x000000051e1e7c24 */ /* 0x000fe4000f8e02ff */
[----:B------:R-:W-:Y:S01]  /*3910*/  IMAD.X R127, R79, 0x1, R7, P5 ;  /* 0x000000014f7f7824 */ /* 0x000fe200028e0607 */
[----:B------:R-:W-:Y:S01]  /*3920*/  IADD3 R76, P5, PT, R37, R181, RZ ;  /* 0x000000b5254c7210 */ /* 0x000fe20007fbe0ff */
[----:B------:R-:W-:Y:S01]  /*3930*/  IMAD R36, R36, UR5, RZ ;  /* 0x0000000524247c24 */ /* 0x000fe2000f8e02ff */
[-C--:B------:R-:W-:Y:S01]  /*3940*/  LEA.HI.X.SX32 R77, R40, R5.reuse, 0x1, P6 ;  /* 0x00000005284d7211 */ /* 0x080fe200030f0eff */
[----:B------:R-:W-:Y:S01]  /*3950*/  IMAD R33, R33, UR5, RZ ;  /* 0x0000000521217c24 */ /* 0x000fe2000f8e02ff */
[----:B------:R-:W-:Y:S01]  /*3960*/  LEA.HI.X.SX32 R75, R37, R5, 0x1, P5 ;  /* 0x00000005254b7211 */ /* 0x000fe200028f0eff */
[----:B------:R-:W-:Y:S01]  /*3970*/  IMAD R29, R29, UR5, RZ ;  /* 0x000000051d1d7c24 */ /* 0x000fe2000f8e02ff */
[----:B------:R-:W-:-:S02]  /*3980*/  IADD3 R74, P6, PT, R30, R181, RZ ;  /* 0x000000b51e4a7210 */ /* 0x000fc40007fde0ff */
[----:B------:R-:W-:Y:S01]  /*3990*/  IADD3 R72, P5, PT, R36, R181, RZ ;  /* 0x000000b524487210 */ /* 0x000fe20007fbe0ff */
[----:B------:R-:W-:Y:S01]  /*39a0*/  IMAD R35, R35, UR5, RZ ;  /* 0x0000000523237c24 */ /* 0x000fe2000f8e02ff */
[-C--:B------:R-:W-:Y:S01]  /*39b0*/  LEA.HI.X.SX32 R73, R30, R5.reuse, 0x1, P6 ;  /* 0x000000051e497211 */ /* 0x080fe200030f0eff */
[----:B------:R-:W-:Y:S01]  /*39c0*/  IMAD R39, R39, UR5, RZ ;  /* 0x0000000527277c24 */ /* 0x000fe2000f8e02ff */
[----:B------:R-:W-:Y:S02]  /*39d0*/  LEA.HI.X.SX32 R71, R36, R5, 0x1, P5 ;  /* 0x0000000524477211 */ /* 0x000fe400028f0eff */
[-C--:B------:R-:W-:Y:S02]  /*39e0*/  IADD3 R70, P6, PT, R33, R181.reuse, RZ ;  /* 0x000000b521467210 */ /* 0x080fe40007fde0ff */
[----:B------:R-:W-:Y:S01]  /*39f0*/  IADD3 R68, P5, PT, R29, R181, RZ ;  /* 0x000000b51d447210 */ /* 0x000fe20007fbe0ff */
[----:B------:R-:W-:Y:S01]  /*3a00*/  IMAD R32, R32, UR5, RZ ;  /* 0x0000000520207c24 */ /* 0x000fe2000f8e02ff */
[-C--:B------:R-:W-:Y:S01]  /*3a10*/  LEA.HI.X.SX32 R69, R33, R5.reuse, 0x1, P6 ;  /* 0x0000000521457211 */ /* 0x080fe200030f0eff */
[----:B------:R-:W-:Y:S01]  /*3a20*/  IMAD R27, R27, UR5, RZ ;  /* 0x000000051b1b7c24 */ /* 0x000fe2000f8e02ff */
[----:B------:R-:W-:-:S02]  /*3a30*/  LEA.HI.X.SX32 R67, R29, R5, 0x1, P5 ;  /* 0x000000051d437211 */ /* 0x000fc400028f0eff */
[-C--:B------:R-:W-:Y:S02]  /*3a40*/  IADD3 R66, P6, PT, R35, R181.reuse, RZ ;  /* 0x000000b523427210 */ /* 0x080fe40007fde0ff */
[----:B------:R-:W-:Y:S01]  /*3a50*/  IADD3 R64, P5, PT, R39, R181, RZ ;  /* 0x000000b527407210 */ /* 0x000fe20007fbe0ff */
[----:B------:R-:W-:Y:S01]  /*3a60*/  IMAD R31, R31, UR5, RZ ;  /* 0x000000051f1f7c24 */ /* 0x000fe2000f8e02ff */
[-C--:B------:R-:W-:Y:S01]  /*3a70*/  LEA.HI.X.SX32 R65, R35, R5.reuse, 0x1, P6 ;  /* 0x0000000523417211 */ /* 0x080fe200030f0eff */
[----:B------:R-:W-:Y:S01]  /*3a80*/  IMAD R38, R38, UR5, RZ ;  /* 0x0000000526267c24 */ /* 0x000fe2000f8e02ff */
[----:B------:R-:W-:Y:S02]  /*3a90*/  LEA.HI.X.SX32 R63, R39, R5, 0x1, P5 ;  /* 0x00000005273f7211 */ /* 0x000fe400028f0eff */
[-C--:B------:R-:W-:Y:S02]  /*3aa0*/  IADD3 R62, P6, PT, R32, R181.reuse, RZ ;  /* 0x000000b5203e7210 */ /* 0x080fe40007fde0ff */
[C---:B------:R-:W-:Y:S01]  /*3ab0*/  IADD3 R60, P5, PT, R27.reuse, R181, RZ ;  /* 0x000000b51b3c7210 */ /* 0x040fe20007fbe0ff */
        /* <DEDUP_REMOVED lines=16> */
[CC--:B------:R-:W-:Y:S02]  /*3bc0*/  IADD3 R50, P6, PT, R25.reuse, R181.reuse, RZ ;  /* 0x000000b519327210 */ /* 0x0c0fe40007fde0ff */
[----:B------:R-:W-:Y:S02]  /*3bd0*/  IADD3 R48, P5, PT, R26, R181, RZ ;  /* 0x000000b51a307210 */ /* 0x000fe40007fbe0ff */
[----:B------:R-:W-:Y:S01]  /*3be0*/  PRMT R168, RZ, 0x7610, R168 ;  /* 0x00007610ffa87816 */ /* 0x000fe200000000a8 */
[----:B------:R-:W-:Y:S01]  /*3bf0*/  IMAD R22, R22, UR5, RZ ;  /* 0x0000000516167c24 */ /* 0x000fe2000f8e02ff */
[-C--:B------:R-:W-:Y:S01]  /*3c00*/  LEA.HI.X.SX32 R49, R25, R5.reuse, 0x1, P6 ;  /* 0x0000000519317211 */ /* 0x080fe200030f0eff */
[----:B------:R-:W-:Y:S01]  /*3c10*/  IMAD R21, R21, UR5, RZ ;  /* 0x0000000515157c24 */ /* 0x000fe2000f8e02ff */
[----:B------:R-:W-:Y:S02]  /*3c20*/  LEA.HI.X.SX32 R47, R26, R5, 0x1, P5 ;  /* 0x000000051a2f7211 */ /* 0x000fe400028f0eff */
[----:B------:R-:W-:Y:S01]  /*3c30*/  SHF.R.U32.HI R42, RZ, 0x2, R11 ;  /* 0x00000002ff2a7819 */ /* 0x000fe2000001160b */
[----:B------:R0:W2:Y:S01]  /*3c40*/  @P4 LDG.E.U8 R168, desc[UR18][R2.64] ;  /* 0x0000001202a84981 */ /* 0x0000a2000c1e1100 */
[----:B------:R-:W-:-:S02]  /*3c50*/  IADD3 R46, P6, PT, R24, R181, RZ ;  /* 0x000000b5182e7210 */ /* 0x000fc40007fde0ff */
[----:B------:R-:W-:Y:S01]  /*3c60*/  IADD3 R44, P5, PT, R23, R181, RZ ;  /* 0x000000b5172c7210 */ /* 0x000fe20007fbe0ff */
[----:B------:R-:W-:Y:S01]  /*3c70*/  IMAD R20, R20, UR5, RZ ;  /* 0x0000000514147c24 */ /* 0x000fe2000f8e02ff */
[----:B------:R-:W-:Y:S01]  /*3c80*/  LOP3.LUT P4, RZ, R42, 0x1, RZ, 0xc0, !PT ;  /* 0x000000012aff7812 */ /* 0x000fe2000788c0ff */
[----:B------:R-:W-:Y:S01]  /*3c90*/  IMAD R19, R19, UR5, RZ ;  /* 0x0000000513137c24 */ /* 0x000fe2000f8e02ff */
[-C--:B------:R-:W-:Y:S02]  /*3ca0*/  LEA.HI.X.SX32 R45, R24, R5.reuse, 0x1, P6 ;  /* 0x00000005182d7211 */ /* 0x080fe400030f0eff */
        /* <DEDUP_REMOVED lines=20> */
[C---:B------:R-:W-:Y:S01]  /*3df0*/  IADD3 R28, P5, PT, R15.reuse, R181, RZ ;  /* 0x000000b50f1c7210 */ /* 0x040fe20007fbe0ff */
[----:B------:R-:W-:Y:S01]  /*3e00*/  IMAD R12, R12, UR5, RZ ;  /* 0x000000050c0c7c24 */ /* 0x000fe2000f8e02ff */
[-C--:B------:R-:W-:Y:S01]  /*3e10*/  LEA.HI.X.SX32 R29, R16, R5.reuse, 0x1, P6 ;  /* 0x00000005101d7211 */ /* 0x080fe200030f0eff */
[----:B------:R-:W-:Y:S01]  /*3e20*/  IMAD R10, R10, UR5, RZ ;  /* 0x000000050a0a7c24 */ /* 0x000fe2000f8e02ff */
[----:B------:R-:W-:Y:S02]  /*3e30*/  LEA.HI.X.SX32 R27, R15, R5, 0x1, P5 ;  /* 0x000000050f1b7211 */ /* 0x000fe400028f0eff */
[CC--:B------:R-:W-:Y:S02]  /*3e40*/  IADD3 R26, P6, PT, R14.reuse, R181.reuse, RZ ;  /* 0x000000b50e1a7210 */ /* 0x0c0fe40007fde0ff */
[----:B------:R-:W-:Y:S01]  /*3e50*/  IADD3 R24, P5, PT, R13, R181, RZ ;  /* 0x000000b50d187210 */ /* 0x000fe20007fbe0ff */
[----:B------:R-:W-:Y:S01]  /*3e60*/  IMAD R9, R9, UR5, RZ ;  /* 0x0000000509097c24 */ /* 0x000fe2000f8e02ff */
[-C--:B------:R-:W-:Y:S01]  /*3e70*/  LEA.HI.X.SX32 R25, R14, R5.reuse, 0x1, P6 ;  /* 0x000000050e197211 */ /* 0x080fe200030f0eff */
[----:B------:R-:W-:Y:S01]  /*3e80*/  IMAD R8, R8, UR5, RZ ;  /* 0x0000000508087c24 */ /* 0x000fe2000f8e02ff */
[----:B------:R-:W-:-:S02]  /*3e90*/  LEA.HI.X.SX32 R23, R13, R5, 0x1, P5 ;  /* 0x000000050d177211 */ /* 0x000fc400028f0eff */
[-C--:B------:R-:W-:Y:S02]  /*3ea0*/  IADD3 R22, P6, PT, R12, R181.reuse, RZ ;  /* 0x000000b50c167210 */ /* 0x080fe40007fde0ff */
[----:B------:R-:W-:Y:S02]  /*3eb0*/  IADD3 R20, P5, PT, R10, R181, RZ ;  /* 0x000000b50a147210 */ /* 0x000fe40007fbe0ff */
[-C--:B------:R-:W-:Y:S02]  /*3ec0*/  LEA.HI.X.SX32 R21, R12, R5.reuse, 0x1, P6 ;  /* 0x000000050c157211 */ /* 0x080fe400030f0eff */
[----:B------:R-:W-:Y:S02]  /*3ed0*/  LEA.HI.X.SX32 R19, R10, R5, 0x1, P5 ;  /* 0x000000050a137211 */ /* 0x000fe400028f0eff */
[-C--:B------:R-:W-:Y:S02]  /*3ee0*/  IADD3 R18, P6, PT, R9, R181.reuse, RZ ;  /* 0x000000b509127210 */ /* 0x080fe40007fde0ff */
[----:B------:R-:W-:Y:S01]  /*3ef0*/  IADD3 R16, P5, PT, R8, R181, RZ ;  /* 0x000000b508107210 */ /* 0x000fe20007fbe0ff */
[----:B0-----:R-:W-:Y:S01]  /*3f00*/  @P0 IMAD.MOV.U32 R2, RZ, RZ, R78 ;  /* 0x000000ffff020224 */ /* 0x001fe200078e004e */
[----:B------:R-:W-:Y:S01]  /*3f10*/  PRMT R181, RZ, 0x7610, R181 ;  /* 0x00007610ffb57816 */ /* 0x000fe200000000b5 */
[----:B------:R-:W-:Y:S01]  /*3f20*/  @P0 IMAD.MOV.U32 R3, RZ, RZ, R77 ;  /* 0x000000ffff030224 */ /* 0x000fe200078e004d */
[----:B------:R-:W-:-:S04]  /*3f30*/  PRMT R183, RZ, 0x7610, R183 ;  /* 0x00007610ffb77816 */ /* 0x000fc800000000b7 */
[----:B------:R0:W2:Y:S01]  /*3f40*/  @P0 LDG.E.U8 R181, desc[UR18][R2.64] ;  /* 0x0000001202b50981 */ /* 0x0000a2000c1e1100 */
[----:B------:R-:W-:Y:S01]  /*3f50*/  PRMT R185, RZ, 0x7610, R185 ;  /* 0x00007610ffb97816 */ /* 0x000fe200000000b9 */
[----:B0-----:R-:W-:Y:S02]  /*3f60*/  @P0 IMAD.MOV.U32 R2, RZ, RZ, R74 ;  /* 0x000000ffff020224 */ /* 0x001fe400078e004a */
[----:B------:R-:W-:-:S05]  /*3f70*/  @P0 IMAD.MOV.U32 R3, RZ, RZ, R73 ;  /* 0x000000ffff030224 */ /* 0x000fca00078e0049 */
        /* <DEDUP_REMOVED lines=45> */
[----:B------:R-:W-:Y:S02]  /*4250*/  PRMT R209, RZ, 0x7610, R209 ;  /* 0x00007610ffd17816 */ /* 0x000fe400000000d1 */
[----:B------:R-:W-:Y:S01]  /*4260*/  LEA.HI.X.SX32 R17, R9, R5, 0x1, P6 ;  /* 0x0000000509117211 */ /* 0x000fe200030f0eff */
[----:B0-----:R-:W-:Y:S02]  /*4270*/  @P0 IMAD.MOV.U32 R2, RZ, RZ, R26 ;  /* 0x000000ffff020224 */ /* 0x001fe400078e001a */
[----:B------:R-:W-:-:S05]  /*4280*/  @P0 IMAD.MOV.U32 R3, RZ, RZ, R25 ;  /* 0x000000ffff030224 */ /* 0x000fca00078e0019 */
[----:B------:R0:W2:Y:S01]  /*4290*/  @P0 LDG.E.U8 R207, desc[UR18][R2.64] ;  /* 0x0000001202cf0981 */ /* 0x0000a2000c1e1100 */
[----:B------:R-:W-:Y:S01]  /*42a0*/  PRMT R211, RZ, 0x7610, R211 ;  /* 0x00007610ffd37816 */ /* 0x000fe200000000d3 */
[----:B0-----:R-:W-:Y:S02]  /*42b0*/  @P0 IMAD.MOV.U32 R2, RZ, RZ, R22 ;  /* 0x000000ffff020224 */ /* 0x001fe400078e0016 */
[----:B------:R-:W-:-:S05]  /*42c0*/  @P0 IMAD.MOV.U32 R3, RZ, RZ, R21 ;  /* 0x000000ffff030224 */ /* 0x000fca00078e0015 */
[----:B------:R0:W3:Y:S01]  /*42d0*/  @P0 LDG.E.U8 R209, desc[UR18][R2.64] ;  /* 0x0000001202d10981 */ /* 0x0000e2000c1e1100 */
[----:B------:R-:W-:Y:S01]  /*42e0*/  PRMT R219, RZ, 0x7610, R219 ;  /* 0x00007610ffdb7816 */ /* 0x000fe200000000db */
[----:B0-----:R-:W-:Y:S02]  /*42f0*/  @P0 IMAD.MOV.U32 R2, RZ, RZ, R18 ;  /* 0x000000ffff020224 */ /* 0x001fe400078e0012 */
[----:B------:R-:W-:-:S05]  /*4300*/  @P0 IMAD.MOV.U32 R3, RZ, RZ, R17 ;  /* 0x000000ffff030224 */ /* 0x000fca00078e0011 */
[----:B------:R0:W3:Y:S01]  /*4310*/  @P0 LDG.E.U8 R211, desc[UR18][R2.64] ;  /* 0x0000001202d30981 */ /* 0x0000e2000c1e1100 */
[----:B------:R-:W-:Y:S02]  /*4320*/  SHF.R.U32.HI R11, RZ, 0x1, R11 ;  /* 0x00000001ff0b7819 */ /* 0x000fe4000001160b */
[----:B------:R-:W-:Y:S02]  /*4330*/  PRMT R221, RZ, 0x7610, R221 ;  /* 0x00007610ffdd7816 */ /* 0x000fe400000000dd */
[----:B------:R-:W-:Y:S01]  /*4340*/  PRMT R215, RZ, 0x7610, R215 ;  /* 0x00007610ffd77816 */ /* 0x000fe200000000d7 */
[----:B0-----:R-:W-:Y:S02]  /*4350*/  @P0 IMAD.MOV.U32 R2, RZ, RZ, R76 ;  /* 0x000000ffff020224 */ /* 0x001fe400078e004c */
[----:B------:R-:W-:Y:S02]  /*4360*/  @P0 IMAD.MOV.U32 R3, RZ, RZ, R75 ;  /* 0x000000ffff030224 */ /* 0x000fe400078e004b */
[----:B------:R-:W-:Y:S01]  /*4370*/  IMAD R14, R124, 0x1e, RZ ;  /* 0x0000001e7c0e7824 */ /* 0x000fe200078e02ff */
[----:B------:R-:W-:Y:S01]  /*4380*/  LOP3.LUT P6, RZ, R11, 0x1, RZ, 0xc0, !PT ;  /* 0x000000010bff7812 */ /* 0x000fe200078cc0ff */
[----:B------:R-:W3:Y:S04]  /*4390*/  @P4 LDG.E.U8 R215, desc[UR18][R126.64] ;  /* 0x000000127ed74981 */ /* 0x000ee8000c1e1100 */
[----:B------:R0:W3:Y:S01]  /*43a0*/  @P0 LDG.E.U8 R219, desc[UR18][R2.64] ;  /* 0x0000001202db0981 */ /* 0x0000e2000c1e1100 */
[----:B------:R-:W-:Y:S01]  /*43b0*/  SHF.R.S32.HI R12, RZ, 0x1f, R14 ;  /* 0x0000001fff0c7819 */ /* 0x000fe2000001140e */
[----:B0-----:R-:W-:-:S02]  /*43c0*/  @P0 IMAD.MOV.U32 R2, RZ, RZ, R72 ;  /* 0x000000ffff020224 */ /* 0x001fc400078e0048 */
[----:B------:R-:W-:-:S05]  /*43d0*/  @P0 IMAD.MOV.U32 R3, RZ, RZ, R71 ;  /* 0x000000ffff030224 */ /* 0x000fca00078e0047 */
[----:B------:R0:W3:Y:S01]  /*43e0*/  @P0 LDG.E.U8 R221, desc[UR18][R2.64] ;  /* 0x0000001202dd0981 */ /* 0x0000e2000c1e1100 */
[----:B------:R-:W-:Y:S02]  /*43f0*/  PRMT R170, RZ, 0x7610, R170 ;  /* 0x00007610ffaa7816 */ /* 0x000fe400000000aa */
[----:B0-----:R-:W-:-:S05]  /*4400*/  IADD3 R2, P4, PT, R14, R6, RZ ;  /* 0x000000060e027210 */ /* 0x001fca0007f9e0ff */
[----:B------:R-:W-:Y:S01]  /*4410*/  IMAD.X R3, R12, 0x1, R7, P4 ;  /* 0x000000010c037824 */ /* 0x000fe200020e0607 */
[----:B------:R-:W-:Y:S01]  /*4420*/  PRMT R227, RZ, 0x7610, R227 ;  /* 0x00007610ffe37816 */ /* 0x000fe200000000e3 */
[----:B------:R-:W-:Y:S01]  /*4430*/  @P0 IMAD.MOV.U32 R126, RZ, RZ, R60 ;  /* 0x000000ffff7e0224 */ /* 0x000fe200078e003c */
[----:B------:R-:W-:Y:S01]  /*4440*/  PRMT R229, RZ, 0x7610, R229 ;  /* 0x00007610ffe57816 */ /* 0x000fe200000000e5 */
[----:B------:R-:W-:Y:S01]  /*4450*/  @P0 IMAD.MOV.U32 R127, RZ, RZ, R59 ;  /* 0x000000ffff7f0224 */ /* 0x000fe200078e003b */
[----:B------:R0:W3:Y:S04]  /*4460*/  @P6 LDG.E.U8 R170, desc[UR18][R2.64] ;  /* 0x0000001202aa6981 */ /* 0x0000e8000c1e1100 */
[----:B------:R1:W3:Y:S01]  /*4470*/  @P0 LDG.E.U8 R227, desc[UR18][R126.64] ;  /* 0x000000127ee30981 */ /* 0x0002e2000c1e1100 */
[----:B0-----:R-:W-:-:S02]  /*4480*/  @P0 IMAD.MOV.U32 R2, RZ, RZ, R56 ;  /* 0x000000ffff020224 */ /* 0x001fc400078e0038 */
[----:B------:R-:W-:Y:S01]  /*4490*/  @P0 IMAD.MOV.U32 R3, RZ, RZ, R55 ;  /* 0x000000ffff030224 */ /* 0x000fe200078e0037 */
[----:B-1----:R-:W-:-:S04]  /*44a0*/  PRMT R127, RZ, 0x7610, R127 ;  /* 0x00007610ff7f7816 */ /* 0x002fc8000000007f */
[----:B------:R0:W3:Y:S01]  /*44b0*/  @P0 LDG.E.U8 R229, desc[UR18][R2.64] ;  /* 0x0000001202e50981 */ /* 0x0000e2000c1e1100 */
        /* <DEDUP_REMOVED lines=20> */
[----:B------:R-:W-:Y:S01]  /*4600*/  LEA.HI.X.SX32 R15, R8, R5, 0x1, P5 ;  /* 0x00000005080f7211 */ /* 0x000fe200028f0eff */
[----:B------:R-:W-:Y:S01]  /*4610*/  @P0 IMAD.MOV.U32 R4, RZ, RZ, R68 ;  /* 0x000000ffff040224 */ /* 0x000fe200078e0044 */
[----:B------:R-:W-:Y:S01]  /*4620*/  PRMT R223, RZ, 0x7610, R223 ;  /* 0x00007610ffdf7816 */ /* 0x000fe200000000df */
[----:B------:R-:W-:Y:S01]  /*4630*/  @P0 IMAD.MOV.U32 R5, RZ, RZ, R67 ;  /* 0x000000ffff050224 */ /* 0x000fe200078e0043 */
[----:B------:R-:W-:Y:S01]  /*4640*/  PRMT R241, RZ, 0x7610, R241 ;  /* 0x00007610fff17816 */ /* 0x000fe200000000f1 */
[----:B0-----:R-:W-:Y:S01]  /*4650*/  @P0 IMAD.MOV.U32 R2, RZ, RZ, R32 ;  /* 0x000000ffff020224 */ /* 0x001fe200078e0020 */
[----:B------:R-:W-:Y:S01]  /*4660*/  PRMT R225, RZ, 0x7610, R225 ;  /* 0x00007610ffe17816 */ /* 0x000fe200000000e1 */
[----:B------:R-:W-:Y:S01]  /*4670*/  @P0 IMAD.MOV.U32 R3, RZ, RZ, R31 ;  /* 0x000000ffff030224 */ /* 0x000fe200078e001f */
[----:B------:R0:W3:Y:S01]  /*4680*/  @P0 LDG.E.U8 R223, desc[UR18][R4.64] ;  /* 0x0000001204df0981 */ /* 0x0000e2000c1e1100 */
[----:B------:R-:W-:-:S03]  /*4690*/  IMAD R13, R124, 0x17, RZ ;  /* 0x000000177c0d7824 */ /* 0x000fc600078e02ff */
[----:B------:R1:W3:Y:S01]  /*46a0*/  @P0 LDG.E.U8 R239, desc[UR18][R2.64] ;  /* 0x0000001202ef0981 */ /* 0x0002e2000c1e1100 */
[----:B------:R-:W-:Y:S01]  /*46b0*/  @P0 IMAD.MOV.U32 R8, RZ, RZ, R64 ;  /* 0x000000ffff080224 */ /* 0x000fe200078e0040 */
[----:B------:R-:W-:Y:S01]  /*46c0*/  SHF.R.S32.HI R10, RZ, 0x1f, R13 ;  /* 0x0000001fff0a7819 */ /* 0x000fe2000001140d */
[----:B------:R-:W-:Y:S01]  /*46d0*/  @P0 IMAD.MOV.U32 R9, RZ, RZ, R63 ;  /* 0x000000ffff090224 */ /* 0x000fe200078e003f */
[----:B------:R-:W-:Y:S01]  /*46e0*/  PRMT R243, RZ, 0x7610, R243 ;  /* 0x00007610fff37816 */ /* 0x000fe200000000f3 */
[----:B------:R-:W-:Y:S01]  /*46f0*/  IMAD R11, R124, 0x1f, RZ ;  /* 0x0000001f7c0b7824 */ /* 0x000fe200078e02ff */
[----:B0-----:R-:W-:Y:S02]  /*4700*/  IADD3 R4, P4, PT, R13, R6, RZ ;  /* 0x000000060d047210 */ /* 0x001fe40007f9e0ff */
[----:B------:R0:W3:Y:S01]  /*4710*/  @P0 LDG.E.U8 R225, desc[UR18][R8.64] ;  /* 0x0000001208e10981 */ /* 0x0000e2000c1e1100 */
[----:B-1----:R-:W-:Y:S02]  /*4720*/  @P0 IMAD.MOV.U32 R2, RZ, RZ, R28 ;  /* 0x000000ffff020224 */ /* 0x002fe400078e001c */
[----:B------:R-:W-:-:S05]  /*4730*/  @P0 IMAD.MOV.U32 R3, RZ, RZ, R27 ;  /* 0x000000ffff030224 */ /* 0x000fca00078e001b */
[----:B------:R1:W3:Y:S01]  /*4740*/  @P0 LDG.E.U8 R241, desc[UR18][R2.64] ;  /* 0x0000001202f10981 */ /* 0x0002e2000c1e1100 */
[----:B------:R-:W-:Y:S01]  /*4750*/  IMAD.X R5, R10, 0x1, R7, P4 ;  /* 0x000000010a057824 */ /* 0x000fe200020e0607 */
[----:B0-----:R-:W-:Y:S02]  /*4760*/  SHF.R.S32.HI R9, RZ, 0x1f, R11 ;  /* 0x0000001fff097819 */ /* 0x001fe4000001140b */
[----:B------:R-:W-:Y:S01]  /*4770*/  IADD3 R6, P4, PT, R11, R6, RZ ;  /* 0x000000060b067210 */ /* 0x000fe20007f9e0ff */
[----:B-1----:R-:W-:Y:S02]  /*4780*/  @P0 IMAD.MOV.U32 R2, RZ, RZ, R24 ;  /* 0x000000ffff020224 */ /* 0x002fe400078e0018 */
[----:B------:R-:W-:Y:S01]  /*4790*/  @P0 IMAD.MOV.U32 R3, RZ, RZ, R23 ;  /* 0x000000ffff030224 */ /* 0x000fe200078e0017 */
[----:B------:R-:W-:-:S04]  /*47a0*/  PRMT R245, RZ, 0x7610, R245 ;  /* 0x00007610fff57816 */ /* 0x000fc800000000f5 */
[----:B------:R0:W3:Y:S01]  /*47b0*/  @P0 LDG.E.U8 R243, desc[UR18][R2.64] ;  /* 0x0000001202f30981 */ /* 0x0000e2000c1e1100 */
[----:B------:R-:W-:Y:S01]  /*47c0*/  PRMT R213, RZ, 0x7610, R213 ;  /* 0x00007610ffd57816 */ /* 0x000fe200000000d5 */
[----:B------:R-:W-:Y:S01]  /*47d0*/  IMAD.X R7, R9, 0x1, R7, P4 ;  /* 0x0000000109077824 */ /* 0x000fe200020e0607 */
[----:B------:R-:W-:Y:S02]  /*47e0*/  PRMT R217, RZ, 0x7610, R217 ;  /* 0x00007610ffd97816 */ /* 0x000fe400000000d9 */
[----:B------:R-:W-:Y:S02]  /*47f0*/  PRMT R247, RZ, 0x7610, R247 ;  /* 0x00007610fff77816 */ /* 0x000fe400000000f7 */
[----:B------:R-:W3:Y:S01]  /*4800*/  @P2 LDG.E.U8 R213, desc[UR18][R4.64] ;  /* 0x0000001204d52981 */ /* 0x000ee2000c1e1100 */
[----:B0-----:R-:W-:-:S03]  /*4810*/  @P0 IMAD.MOV.U32 R2, RZ, RZ, R20 ;  /* 0x000000ffff020224 */ /* 0x001fc600078e0014 */
[----:B------:R-:W3:Y:S01]  /*4820*/  @!P1 LDG.E.U8 R217, desc[UR18][R6.64] ;  /* 0x0000001206d99981 */ /* 0x000ee2000c1e1100 */
[----:B------:R-:W-:-:S05]  /*4830*/  @P0 IMAD.MOV.U32 R3, RZ, RZ, R19 ;  /* 0x000000ffff030224 */ /* 0x000fca00078e0013 */
[----:B------:R0:W3:Y:S02]  /*4840*/  @P0 LDG.E.U8 R245, desc[UR18][R2.64] ;  /* 0x0000001202f50981 */ /* 0x0000e4000c1e1100 */
[----:B0-----:R-:W-:Y:S02]  /*4850*/  @P0 IMAD.MOV.U32 R2, RZ, RZ, R16 ;  /* 0x000000ffff020224 */ /* 0x001fe400078e0010 */
[----:B------:R-:W-:-:S05]  /*4860*/  @P0 IMAD.MOV.U32 R3, RZ, RZ, R15 ;  /* 0x000000ffff030224 */ /* 0x000fca00078e000f */
[----:B------:R0:W3:Y:S01]  /*4870*/  @P0 LDG.E.U8 R247, desc[UR18][R2.64] ;  /* 0x0000001202f70981 */ /* 0x0000e2000c1e1100 */
[----:B------:R-:W-:-:S04]  /*4880*/  @!UP1 UIADD3 UR4, UPT, UPT, -UR4, 0x100000, URZ ;  /* 0x0010000004049890 */ /* 0x000fc8000fffe1ff */
[----:B------:R-:W-:Y:S02]  /*4890*/  @!UP1 USHF.L.U32 UR5, UR4, 0xb, URZ ;  /* 0x0000000b04059899 */ /* 0x000fe400080006ff */
[----:B------:R-:W-:Y:S01]  /*48a0*/  @!UP1 USHF.L.U32 UR4, UR4, 0x1, URZ ;  /* 0x0000000104049899 */ /* 0x000fe200080006ff */
[----:B------:R-:W-:Y:S01]  /*48b0*/  VOTEU.ALL UP1, P3 ;  /* 0x0000000000ff7886 */ /* 0x000fe20001820000 */
[C---:B------:R-:W-:Y:S02]  /*48c0*/  LOP3.LUT R8, R146.reuse, 0x10, RZ, 0x3c, !PT ;  /* 0x0000001092087812 */ /* 0x040fe400078e3cff */
[C---:B------:R-:W-:Y:S02]  /*48d0*/  LOP3.LUT R7, R146.reuse, 0x20, RZ, 0x3c, !PT ;  /* 0x0000002092077812 */ /* 0x040fe400078e3cff */
[C---:B------:R-:W-:Y:S02]  /*48e0*/  LOP3.LUT R6, R146.reuse, 0x30, RZ, 0x3c, !PT ;  /* 0x0000003092067812 */ /* 0x040fe400078e3cff */
[----:B------:R-:W-:-:S02]  /*48f0*/  LOP3.LUT R5, R146, 0x40, RZ, 0x3c, !PT ;  /* 0x0000004092057812 */ /* 0x000fc400078e3cff */
[C---:B------:R-:W-:Y:S02]  /*4900*/  LOP3.LUT R4, R146.reuse, 0x50, RZ, 0x3c, !PT ;  /* 0x0000005092047812 */ /* 0x040fe400078e3cff */
[----:B------:R1:W1:Y:S01]  /*4910*/  @!UP1 SYNCS.EXCH.64 URZ, [UR16+0x4008], UR4 ;  /* 0x0040080410ff95b2 */ /* 0x0002620008000100 */
[----:B--2---:R2:W-:Y:S01]  /*4920*/  STS.U8 [R146+UR16], R167 ;  /* 0x000000a792007988 */ /* 0x0045e20008000010 */
[----:B0-----:R-:W-:-:S03]  /*4930*/  LOP3.LUT R3, R146, 0x60, RZ, 0x3c, !PT ;  /* 0x0000006092037812 */ /* 0x001fc600078e3cff */
[----:B------:R2:W-:Y:S01]  /*4940*/  STS.U8 [R146+UR16+0x400], R171 ;  /* 0x000400ab92007988 */ /* 0x0005e20008000010 */
[----:B------:R-:W-:-:S03]  /*4950*/  LOP3.LUT R2, R146, 0x70, RZ, 0x3c, !PT ;  /* 0x0000007092027812 */ /* 0x000fc600078e3cff */
[----:B------:R2:W-:Y:S04]  /*4960*/  STS.U8 [R146+UR16+0x800], R173 ;  /* 0x000800ad92007988 */ /* 0x0005e80008000010 */
[----:B------:R2:W-:Y:S04]  /*4970*/  STS.U8 [R146+UR16+0xc00], R175 ;  /* 0x000c00af92007988 */ /* 0x0005e80008000010 */
[----:B----4-:R2:W-:Y:S04]  /*4980*/  STS.U8 [R8+UR16+0x80], R169 ;  /* 0x000080a908007988 */ /* 0x0105e80008000010 */
[----:B------:R2:W-:Y:S04]  /*4990*/  STS.U8 [R8+UR16+0x480], R163 ;  /* 0x000480a308007988 */ /* 0x0005e80008000010 */
[----:B------:R2:W-:Y:S04]  /*49a0*/  STS.U8 [R8+UR16+0x880], R165 ;  /* 0x000880a508007988 */ /* 0x0005e80008000010 */
[----:B------:R2:W-:Y:S04]  /*49b0*/  STS.U8 [R8+UR16+0xc80], R177 ;  /* 0x000c80b108007988 */ /* 0x0005e80008000010 */
[----:B------:R2:W-:Y:S04]  /*49c0*/  STS.U8 [R7+UR16+0x100], R160 ;  /* 0x000100a007007988 */ /* 0x0005e80008000010 */
[----:B------:R2:W-:Y:S04]  /*49d0*/  STS.U8 [R7+UR16+0x500], R162 ;  /* 0x000500a207007988 */ /* 0x0005e80008000010 */
[----:B------:R2:W-:Y:S04]  /*49e0*/  STS.U8 [R7+UR16+0x900], R164 ;  /* 0x000900a407007988 */ /* 0x0005e80008000010 */
[----:B------:R2:W-:Y:S04]  /*49f0*/  STS.U8 [R7+UR16+0xd00], R166 ;  /* 0x000d00a607007988 */ /* 0x0005e80008000010 */
[----:B-----5:R2:W-:Y:S04]  /*4a00*/  STS.U8 [R6+UR16+0x180], R161 ;  /* 0x000180a106007988 */ /* 0x0205e80008000010 */
[----:B------:R2:W-:Y:S04]  /*4a10*/  STS.U8 [R6+UR16+0x580], R155 ;  /* 0x0005809b06007988 */ /* 0x0005e80008000010 */
[----:B------:R2:W-:Y:S04]  /*4a20*/  STS.U8 [R6+UR16+0x980], R157 ;  /* 0x0009809d06007988 */ /* 0x0005e80008000010 */
[----:B------:R2:W-:Y:S04]  /*4a30*/  STS.U8 [R6+UR16+0xd80], R159 ;  /* 0x000d809f06007988 */ /* 0x0005e80008000010 */
[----:B---3--:R2:W-:Y:S04]  /*4a40*/  STS.U8 [R5+UR16+0x200], R158 ;  /* 0x0002009e05007988 */ /* 0x0085e80008000010 */
[----:B------:R2:W-:Y:S04]  /*4a50*/  STS.U8 [R5+UR16+0x600], R156 ;  /* 0x0006009c05007988 */ /* 0x0005e80008000010 */
        /* <DEDUP_REMOVED lines=11> */
[----:B------:R2:W-:Y:S01]  /*4b10*/  STS.U8 [R2+UR16+0x780], R147 ;  /* 0x0007809302007988 */ /* 0x0005e20008000010 */
[----:B------:R-:W-:-:S04]  /*4b20*/  ISETP.NE.U32.AND P0, PT, R179, RZ, PT ;  /* 0x000000ffb300720c */ /* 0x000fc80003f05070 */
[C---:B------:R-:W-:Y:S02]  /*4b30*/  ISETP.LT.OR P1, PT, R89.reuse, 0x20, P0 ;  /* 0x000000205900780c */ /* 0x040fe40000721670 */
[----:B------:R-:W-:Y:S01]  /*4b40*/  ISETP.GE.AND P2, PT, R89, 0x40, PT ;  /* 0x000000405900780c */ /* 0x000fe20003f46270 */
        /* <DEDUP_REMOVED lines=34> */
[----:B-1----:R0:W-:Y:S06]  /*4d70*/  MEMBAR.ALL.CTA ;  /* 0x0000000000007992 */ /* 0x0021ec0000008000 */
[----:B0-----:R-:W0:Y:S02]  /*4d80*/  FENCE.VIEW.ASYNC.S ;  /* 0x00000000000073c6 */ /* 0x001e240000000000 */
[----:B0-----:R-:W-:Y:S06]  /*4d90*/  BAR.SYNC.DEFER_BLOCKING 0x0 ;  /* 0x0000000000007b1d */ /* 0x001fec0000010000 */
[----:B------:R-:W-:Y:S05]  /*4da0*/  @P1 BRA `(.L_x_6) ;  /* 0x00000000003c1947 */ /* 0x000fea0003800000 */
[----:B------:R-:W-:Y:S02]  /*4db0*/  UIADD3 UR4, UPT, UPT, UR16, 0x1000, URZ ;  /* 0x0000100010047890 */ /* 0x000fe4000fffe0ff */
[----:B------:R-:W-:Y:S02]  /*4dc0*/  USHF.R.U32.HI UR6, URZ, 0x4, UR16 ;  /* 0x00000004ff067899 */ /* 0x000fe40008011610 */
[----:B------:R-:W-:Y:S02]  /*4dd0*/  USHF.R.U32.HI UR4, URZ, 0x4, UR4 ;  /* 0x00000004ff047899 */ /* 0x000fe40008011604 */
[----:B------:R-:W-:Y:S02]  /*4de0*/  USGXT.U32 UR6, UR6, 0xe ;  /* 0x0000000e0606789a */ /* 0x000fe40008000000 */
[----:B------:R-:W-:Y:S01]  /*4df0*/  USGXT.U32 UR8, UR4, 0xe ;  /* 0x0000000e0408789a */ /* 0x000fe20008000000 */
[----:B------:R-:W-:Y:S02]  /*4e00*/  UMOV UR5, URZ ;  /* 0x000000ff00057c82 */ /* 0x000fe40008000000 */
[----:B------:R-:W-:Y:S01]  /*4e10*/  UMOV UR4, UR10 ;  /* 0x0000000a00047c82 */ /* 0x000fe20008000000 */
[----:B------:R-:W-:Y:S01]  /*4e20*/  UMOV UR14, 0x0 ;  /* 0x00000000000e7882 */ /* 0x000fe20000000000 */
[----:B------:R-:W-:Y:S01]  /*4e30*/  UMOV UR15, 0x8208010 ;  /* 0x08208010000f7882 */ /* 0x000fe20000000000 */
[----:B------:R-:W-:Y:S01]  /*4e40*/  UMOV UR7, 0x40004040 ;  /* 0x4000404000077882 */ /* 0x000fe20000000000 */
[----:B------:R-:W-:Y:S01]  /*4e50*/  UMOV UR9, 0xc0004010 ;  /* 0xc000401000097882 */ /* 0x000fe20000000000 */
[----:B------:R-:W-:Y:S01]  /*4e60*/  UMOV UR4, UR4 ;  /* 0x0000000400047c82 */ /* 0x000fe20008000000 */
[----:B------:R0:W-:Y:S01]  /*4e70*/  UTCQMMA gdesc[UR6], gdesc[UR8], tmem[UR17], tmem[UR14], idesc[UR15], !UPT ;  /* 0x00ff0e08060075ea */ /* 0x0001e2000f800311 */
[----:B------:R0:W-:Y:S01]  /*4e80*/  UTCBAR [UR4], URZ ;  /* 0x000000ff040073e9 */ /* 0x0001e200080000ff */
[----:B------:R-:W-:-:S02]  /*4e90*/  NOP ;  /* 0x0000000000007918 */ /* 0x000fc40000000000 */
.L_x_6:
[----:B0-----:R-:W-:Y:S01]  /*4ea0*/  UMOV UR4, URZ ;  /* 0x000000ff00047c82 */ /* 0x001fe20008000000 */
[----:B------:R-:W-:Y:S05]  /*4eb0*/  @!P2 BRA `(.L_x_7) ;  /* 0x0000001c0064a947 */ /* 0x000fea0003800000 */
[----:B--2---:R-:W-:Y:S01]  /*4ec0*/  IMAD.SHL.U32 R147, R124, 0x20, RZ ;  /* 0x000000207c937824 */ /* 0x004fe200078e00ff */
[----:B------:R-:W-:Y:S01]  /*4ed0*/  SHF.R.S32.HI R124, RZ, 0x1f, R89 ;  /* 0x0000001fff7c7819 */ /* 0x000fe20000011459 */
[----:B------:R-:W-:Y:S01]  /*4ee0*/  UIADD3 UR5, UPT, UPT, UR16, 0x3000, URZ ;  /* 0x0000300010057890 */ /* 0x000fe2000fffe0ff */
[----:B------:R-:W-:Y:S01]  /*4ef0*/  IMAD.SHL.U32 R183, R125, 0x20, RZ ;  /* 0x000000207db77824 */ /* 0x000fe200078e00ff */
[----:B------:R-:W-:Y:S01]  /*4f00*/  UIADD3 UR4, UPT, UPT, UR16, 0x2000, URZ ;  /* 0x0000200010047890 */ /* 0x000fe2000fffe0ff */
[----:B------:R-:W-:Y:S01]  /*4f10*/  LEA.HI R124, R124, R89, RZ, 0x5 ;  /* 0x000000597c7c7211 */ /* 0x000fe200078f28ff */
[----:B------:R-:W-:Y:S01]  /*4f20*/  USHF.R.U32.HI UR5, URZ, 0x4, UR5 ;  /* 0x00000004ff057899 */ /* 0x000fe20008011605 */
[--C-:B------:R-:W-:Y:S01]  /*4f30*/  IADD3 R149, P1, P2, R128, UR20, R147.reuse ;  /* 0x0000001480957c10 */ /* 0x100fe2000fa3e093 */
[----:B------:R-:W-:Y:S01]  /*4f40*/  USHF.R.U32.HI UR4, URZ, 0x4, UR4 ;  /* 0x00000004ff047899 */ /* 0x000fe20008011604 */
[----:B------:R-:W-:Y:S01]  /*4f50*/  SHF.R.S32.HI R124, RZ, 0x5, R124 ;  /* 0x00000005ff7c7819 */ /* 0x000fe2000001147c */
[----:B------:R-:W-:Y:S01]  /*4f60*/  IMAD.MOV.U32 R125, RZ, RZ, RZ ;  /* 0x000000ffff7d7224 */ /* 0x000fe200078e00ff */
[----:B------:R-:W-:Y:S01]  /*4f70*/  SHF.R.S32.HI R150, RZ, 0x1f, R147 ;  /* 0x0000001fff967819 */ /* 0x000fe20000011493 */
[----:B------:R-:W-:Y:S01]  /*4f80*/  USGXT.U32 UR14, UR5, 0xe ;  /* 0x0000000e050e789a */ /* 0x000fe20008000000 */
[----:B------:R-:W-:Y:S01]  /*4f90*/  VIMNMX R124, PT, PT, R124, 0x2, !PT ;  /* 0x000000027c7c7848 */ /* 0x000fe20007fe0100 */
[----:B------:R-:W0:Y:S01]  /*4fa0*/  LDCU UR20, c[0x0][0x3a8] ;  /* 0x00007500ff1477ac */ /* 0x000e220008000800 */
[----:B------:R-:W-:-:S02]  /*4fb0*/  IADD3.X R152, PT, PT, R129, UR21, R150, P1, P2 ;  /* 0x0000001581987c10 */ /* 0x000fc40008fe4496 */
[----:B------:R-:W-:Y:S01]  /*4fc0*/  SHF.R.S32.HI R172, RZ, 0x1f, R183 ;  /* 0x0000001fffac7819 */ /* 0x000fe200000114b7 */
[----:B------:R-:W-:Y:S01]  /*4fd0*/  VIADD R174, R124, 0xffffffff ;  /* 0xffffffff7cae7836 */ /* 0x000fe20000000000 */
[----:B------:R-:W-:Y:S01]  /*4fe0*/  USGXT.U32 UR8, UR4, 0xe ;  /* 0x0000000e0408789a */ /* 0x000fe20008000000 */
[----:B------:R-:W-:Y:S01]  /*4ff0*/  UMOV UR13, UR10 ;  /* 0x0000000a000d7c82 */ /* 0x000fe20008000000 */
[----:B------:R-:W-:Y:S01]  /*5000*/  UMOV UR15, 0x1 ;  /* 0x00000001000f7882 */ /* 0x000fe20000000000 */
[----:B------:R-:W-:-:S09]  /*5010*/  UMOV UR5, URZ ;  /* 0x000000ff00057c82 */ /* 0x000fd20008000000 */
.L_x_10:
[----:B------:R-:W-:Y:S01]  /*5020*/  IMAD.U32 R125, R125, -0x80000000, RZ ;  /* 0x800000007d7d7824 */ /* 0x000fe200078e00ff */
[----:B0-----:R-:W-:Y:S02]  /*5030*/  IADD3 R130, P5, PT, R149, UR20, RZ ;  /* 0x0000001495827c10 */ /* 0x001fe4000ffbe0ff */
[C---:B------:R-:W-:Y:S01]  /*5040*/  ISETP.GT.AND P2, PT, R141.reuse, 0x1, PT ;  /* 0x000000018d00780c */ /* 0x040fe20003f44270 */
[----:B------:R-:W0:Y:S01]  /*5050*/  SYNCS.PHASECHK.TRANS64.TRYWAIT P4, [UR13], R125 ;  /* 0x0000007dff0075a7 */ /* 0x000e22000808110d */
[----:B------:R-:W-:Y:S01]  /*5060*/  ISETP.GT.AND P1, PT, R141, 0x2, PT ;  /* 0x000000028d00780c */ /* 0x000fe20003f24270 */
[----:B------:R-:W-:Y:S01]  /*5070*/  IMAD.X R131, R143, 0x1, R152, P5 ;  /* 0x000000018f837824 */ /* 0x000fe200028e0698 */
[----:B------:R-:W-:Y:S01]  /*5080*/  PRMT R175, RZ, 0x7610, R175 ;  /* 0x00007610ffaf7816 */ /* 0x000fe200000000af */
[----:B0-----:R-:W-:Y:S10]  /*5090*/  @!P4 BRA `(.L_x_8) ;  /* 0x00000064001cc947 */ /* 0x001ff40003800000 */
.L_x_16:
[-C--:B------:R-:W-:Y:S01]  /*50a0*/  IADD3 R128, P4, PT, R144, R149.reuse, RZ ;  /* 0x0000009590807210 */ /* 0x080fe20007f9e0ff */
[----:B------:R0:W2:Y:S01]  /*50b0*/  @P2 LDG.E.U8 R175, desc[UR18][R130.64] ;  /* 0x0000001282af2981 */ /* 0x0000a2000c1e1100 */
[----:B------:R-:W-:Y:S02]  /*50c0*/  PRMT R162, RZ, 0x7610, R162 ;  /* 0x00007610ffa27816 */ /* 0x000fe400000000a2 */
[C---:B------:R-:W-:Y:S01]  /*50d0*/  ISETP.GT.AND P5, PT, R141.reuse, 0x3, PT ;  /* 0x000000038d00780c */ /* 0x040fe20003fa4270 */
[--C-:B------:R-:W-:Y:S01]  /*50e0*/  IMAD.X R129, R142, 0x1, R152.reuse, P4 ;  /* 0x000000018e817824 */ /* 0x100fe200020e0698 */
[-C--:B------:R-:W-:Y:S02]  /*50f0*/  IADD3 R124, P2, PT, R140, R149.reuse, RZ ;  /* 0x000000958c7c7210 */ /* 0x080fe40007f5e0ff */
[----:B------:R-:W-:Y:S02]  /*5100*/  ISETP.GT.AND P4, PT, R141, 0x4, PT ;  /* 0x000000048d00780c */ /* 0x000fe40003f84270 */
[----:B------:R-:W3:Y:S01]  /*5110*/  @P1 LDG.E.U8 R162, desc[UR18][R128.64] ;  /* 0x0000001280a21981 */ /* 0x000ee2000c1e1100 */
[----:B------:R-:W-:Y:S01]  /*5120*/  IADD3 R126, P1, PT, R138, R149, RZ ;  /* 0x000000958a7e7210 */ /* 0x000fe20007f3e0ff */
[----:B------:R-:W-:Y:S01]  /*5130*/  IMAD.X R125, R139, 0x1, R152, P2 ;  /* 0x000000018b7d7824 */ /* 0x000fe200010e0698 */
[----:B------:R-:W-:-:S02]  /*5140*/  PRMT R161, RZ, 0x7610, R161 ;  /* 0x00007610ffa17816 */ /* 0x000fc400000000a1 */
[----:B------:R-:W-:Y:S01]  /*5150*/  PRMT R170, RZ, 0x7610, R170 ;  /* 0x00007610ffaa7816 */ /* 0x000fe200000000aa */
[----:B------:R-:W-:Y:S01]  /*5160*/  IMAD.X R127, R136, 0x1, R152, P1 ;  /* 0x00000001887f7824 */ /* 0x000fe200008e0698 */
[----:B------:R-:W-:Y:S02]  /*5170*/  ISETP.GT.AND P2, PT, R141, 0x5, PT ;  /* 0x000000058d00780c */ /* 0x000fe40003f44270 */
[----:B------:R1:W4:Y:S01]  /*5180*/  @P5 LDG.E.U8 R161, desc[UR18][R124.64] ;  /* 0x000000127ca15981 */ /* 0x000322000c1e1100 */
[----:B0-----:R-:W-:-:S03]  /*5190*/  IADD3 R130, P5, PT, R137, R149, RZ ;  /* 0x0000009589827210 */ /* 0x001fc60007fbe0ff */
[----:B------:R0:W5:Y:S01]  /*51a0*/  @P4 LDG.E.U8 R170, desc[UR18][R126.64] ;  /* 0x000000127eaa4981 */ /* 0x000162000c1e1100 */
[----:B------:R-:W-:Y:S01]  /*51b0*/  ISETP.GT.AND P4, PT, R141, 0x7, PT ;  /* 0x000000078d00780c */ /* 0x000fe20003f84270 */
[--C-:B------:R-:W-:Y:S01]  /*51c0*/  IMAD.X R131, R135, 0x1, R152.reuse, P5 ;  /* 0x0000000187837824 */ /* 0x100fe200028e0698 */
[----:B------:R-:W-:Y:S02]  /*51d0*/  PRMT R171, RZ, 0x7610, R171 ;  /* 0x00007610ffab7816 */ /* 0x000fe400000000ab */
[----:B------:R-:W-:Y:S02]  /*51e0*/  ISETP.GT.AND P1, PT, R141, 0x6, PT ;  /* 0x000000068d00780c */ /* 0x000fe40003f24270 */
[-C--:B-1----:R-:W-:Y:S02]  /*51f0*/  IADD3 R124, P5, PT, R133, R149.reuse, RZ ;  /* 0x00000095857c7210 */ /* 0x082fe40007fbe0ff */
[----:B------:R-:W-:Y:S01]  /*5200*/  IADD3 R128, P6, PT, R134, R149, RZ ;  /* 0x0000009586807210 */ /* 0x000fe20007fde0ff */
[----:B------:R1:W2:Y:S01]  /*5210*/  @P2 LDG.E.U8 R171, desc[UR18][R130.64] ;  /* 0x0000001282ab2981 */ /* 0x0002a2000c1e1100 */
[----:B------:R-:W-:Y:S01]  /*5220*/  PRMT R159, RZ, 0x7610, R159 ;  /* 0x00007610ff9f7816 */ /* 0x000fe2000000009f */
[--C-:B------:R-:W-:Y:S01]  /*5230*/  IMAD.X R125, R123, 0x1, R152.reuse, P5 ;  /* 0x000000017b7d7824 */ /* 0x100fe200028e0698 */
[----:B------:R-:W-:Y:S01]  /*5240*/  ISETP.GT.AND P2, PT, R141, 0x8, PT ;  /* 0x000000088d00780c */ /* 0x000fe20003f44270 */
[----:B------:R-:W-:Y:S01]  /*5250*/  IMAD.X R129, R132, 0x1, R152, P6 ;  /* 0x0000000184817824 */ /* 0x000fe200030e0698 */
[----:B------:R-:W-:-:S02]  /*5260*/  PRMT R166, RZ, 0x7610, R166 ;  /* 0x00007610ffa67816 */ /* 0x000fc400000000a6 */
[-C--:B0-----:R-:W-:Y:S01]  /*5270*/  IADD3 R126, P6, PT, R122, R149.reuse, RZ ;  /* 0x000000957a7e7210 */ /* 0x081fe20007fde0ff */
[----:B------:R-:W2:Y:S01]  /*5280*/  @P4 LDG.E.U8 R159, desc[UR18][R124.64] ;  /* 0x000000127c9f4981 */ /* 0x000ea2000c1e1100 */
[C---:B------:R-:W-:Y:S02]  /*5290*/  ISETP.GT.AND P4, PT, R141.reuse, 0xa, PT ;  /* 0x0000000a8d00780c */ /* 0x040fe40003f84270 */
[----:B------:R-:W-:Y:S01]  /*52a0*/  PRMT R181, RZ, 0x7610, R181 ;  /* 0x00007610ffb57816 */ /* 0x000fe200000000b5 */
[----:B------:R0:W2:Y:S01]  /*52b0*/  @P1 LDG.E.U8 R166, desc[UR18][R128.64] ;  /* 0x0000001280a61981 */ /* 0x0000a2000c1e1100 */
[----:B------:R-:W-:Y:S01]  /*52c0*/  IMAD.X R127, R120, 0x1, R152, P6 ;  /* 0x00000001787f7824 */ /* 0x000fe200030e0698 */
[----:B------:R-:W-:Y:S02]  /*52d0*/  ISETP.GT.AND P1, PT, R141, 0x9, PT ;  /* 0x000000098d00780c */ /* 0x000fe40003f24270 */
[-C--:B-1----:R-:W-:Y:S02]  /*52e0*/  IADD3 R130, P5, PT, R118, R149.reuse, RZ ;  /* 0x0000009576827210 */ /* 0x082fe40007fbe0ff */
[----:B------:R1:W2:Y:S01]  /*52f0*/  @P2 LDG.E.U8 R181, desc[UR18][R126.64] ;  /* 0x000000127eb52981 */ /* 0x0002a2000c1e1100 */
[----:B0-----:R-:W-:-:S02]  /*5300*/  IADD3 R128, P6, PT, R114, R149, RZ ;  /* 0x0000009572807210 */ /* 0x001fc40007fde0ff */
[----:B------:R-:W-:Y:S02]  /*5310*/  PRMT R164, RZ, 0x7610, R164 ;  /* 0x00007610ffa47816 */ /* 0x000fe400000000a4 */
[----:B------:R-:W-:Y:S01]  /*5320*/  ISETP.GT.AND P2, PT, R141, 0xb, PT ;  /* 0x0000000b8d00780c */ /* 0x000fe20003f44270 */
[--C-:B------:R-:W-:Y:S01]  /*5330*/  IMAD.X R129, R112, 0x1, R152.reuse, P6 ;  /* 0x0000000170817824 */ /* 0x100fe200030e0698 */
[----:B------:R-:W-:Y:S01]  /*5340*/  PRMT R167, RZ, 0x7610, R167 ;  /* 0x00007610ffa77816 */ /* 0x000fe200000000a7 */
[--C-:B------:R-:W-:Y:S01]  /*5350*/  IMAD.X R131, R116, 0x1, R152.reuse, P5 ;  /* 0x0000000174837824 */ /* 0x100fe200028e0698 */
[----:B------:R-:W-:Y:S02]  /*5360*/  IADD3 R124, P5, PT, R113, R149, RZ ;  /* 0x00000095717c7210 */ /* 0x000fe40007fbe0ff */
[----:B------:R-:W2:Y:S01]  /*5370*/  @P4 LDG.E.U8 R164, desc[UR18][R128.64] ;  /* 0x0000001280a44981 */ /* 0x000ea2000c1e1100 */
[----:B------:R-:W-:Y:S02]  /*5380*/  ISETP.GT.AND P4, PT, R141, 0xd, PT ;  /* 0x0000000d8d00780c */ /* 0x000fe40003f84270 */
[----:B------:R-:W-:Y:S01]  /*5390*/  PRMT R157, RZ, 0x7610, R157 ;  /* 0x00007610ff9d7816 */ /* 0x000fe2000000009d */
[----:B------:R0:W2:Y:S01]  /*53a0*/  @P1 LDG.E.U8 R167, desc[UR18][R130.64] ;  /* 0x0000001282a71981 */ /* 0x0000a2000c1e1100 */
[----:B------:R-:W-:Y:S01]  /*53b0*/  IMAD.X R125, R111, 0x1, R152, P5 ;  /* 0x000000016f7d7824 */ /* 0x000fe200028e0698 */
[----:B------:R-:W-:-:S02]  /*53c0*/  ISETP.GT.AND P1, PT, R141, 0xc, PT ;  /* 0x0000000c8d00780c */ /* 0x000fc40003f24270 */
[-C--:B-1----:R-:W-:Y:S02]  /*53d0*/  IADD3 R126, P6, PT, R110, R149.reuse, RZ ;  /* 0x000000956e7e7210 */ /* 0x082fe40007fde0ff */
[----:B------:R1:W2:Y:S01]  /*53e0*/  @P2 LDG.E.U8 R157, desc[UR18][R124.64] ;  /* 0x000000127c9d2981 */ /* 0x0002a2000c1e1100 */
[-C--:B0-----:R-:W-:Y:S02]  /*53f0*/  IADD3 R130, P5, PT, R109, R149.reuse, RZ ;  /* 0x000000956d827210 */ /* 0x081fe40007fbe0ff */
[----:B------:R-:W-:Y:S02]  /*5400*/  PRMT R173, RZ, 0x7610, R173 ;  /* 0x00007610ffad7816 */ /* 0x000fe400000000ad */
[----:B------:R-:W-:Y:S01]  /*5410*/  ISETP.GT.AND P2, PT, R141, 0xe, PT ;  /* 0x0000000e8d00780c */ /* 0x000fe20003f44270 */
[----:B------:R-:W-:Y:S01]  /*5420*/  IMAD.X R131, R107, 0x1, R152, P5 ;  /* 0x000000016b837824 */ /* 0x000fe200028e0698 */
[----:B------:R-:W-:Y:S01]  /*5430*/  PRMT R168, RZ, 0x7610, R168 ;  /* 0x00007610ffa87816 */ /* 0x000fe200000000a8 */
[----:B------:R-:W-:Y:S01]  /*5440*/  IMAD.X R127, R108, 0x1, R152, P6 ;  /* 0x000000016c7f7824 */ /* 0x000fe200030e0698 */
[----:B------:R-:W-:-:S02]  /*5450*/  IADD3 R128, P6, PT, R106, R149, RZ ;  /* 0x000000956a807210 */ /* 0x000fc40007fde0ff */
        /* <DEDUP_REMOVED lines=16> */
[C---:B------:R-:W-:Y:S02]  /*5560*/  ISETP.GT.AND P4, PT, R141.reuse, 0x13, PT ;  /* 0x000000138d00780c */ /* 0x040fe40003f84270 */
        /* <DEDUP_REMOVED lines=14> */
[----:B------:R-:W-:Y:S02]  /*5650*/  ISETP.GT.AND P4, PT, R141, 0x16, PT ;  /* 0x000000168d00780c */ /* 0x000fe40003f84270 */
        /* <DEDUP_REMOVED lines=24> */
[--C-:B------:R-:W-:Y:S01]  /*57e0*/  IMAD.X R131, R87, 0x1, R152.reuse, P5 ;  /* 0x0000000157837824 */ /* 0x100fe200028e0698 */
        /* <DEDUP_REMOVED lines=8> */
[-C--:B-1----:R-:W-:Y:S02]  /*5870*/  IADD3 R124, P5, PT, R84, R149.reuse, RZ ;  /* 0x00000095547c7210 */ /* 0x082fe40007fbe0ff */
[----:B------:R-:W-:Y:S02]  /*5880*/  PRMT R178, RZ, 0x7610, R178 ;  /* 0x00007610ffb27816 */ /* 0x000fe400000000b2 */
[----:B------:R1:W2:Y:S01]  /*5890*/  @P2 LDG.E.U8 R176, desc[UR18][R128.64] ;  /* 0x0000001280b02981 */ /* 0x0002a2000c1e1100 */
[----:B0-----:R-:W-:-:S02]  /*58a0*/  IADD3 R126, P6, PT, R82, R149, RZ ;  /* 0x00000095527e7210 */ /* 0x001fc40007fde0ff */
[C---:B------:R-:W-:Y:S02]  /*58b0*/  ISETP.GT.AND P1, PT, R141.reuse, 0x1b, PT ;  /* 0x0000001b8d00780c */ /* 0x040fe40003f24270 */
[----:B------:R-:W-:Y:S01]  /*58c0*/  ISETP.GT.AND P2, PT, R141, 0x1d, PT ;  /* 0x0000001d8d00780c */ /* 0x000fe20003f44270 */
[--C-:B------:R-:W-:Y:S02]  /*58d0*/  IMAD.X R127, R81, 0x1, R152.reuse, P6 ;  /* 0x00000001517f7824 */ /* 0x100fe400030e0698 */
[--C-:B------:R-:W-:Y:S01]  /*58e0*/  IMAD.X R125, R83, 0x1, R152.reuse, P5 ;  /* 0x00000001537d7824 */ /* 0x100fe200028e0698 */
[-C--:B------:R-:W-:Y:S02]  /*58f0*/  IADD3 R130, P5, PT, R80, R149.reuse, RZ ;  /* 0x0000009550827210 */ /* 0x080fe40007fbe0ff */
[----:B------:R-:W2:Y:S01]  /*5900*/  @P4 LDG.E.U8 R178, desc[UR18][R126.64] ;  /* 0x000000127eb24981 */ /* 0x000ea2000c1e1100 */
[----:B-1----:R-:W-:Y:S02]  /*5910*/  IADD3 R128, P4, PT, R14, R149, RZ ;  /* 0x000000950e807210 */ /* 0x002fe40007f9e0ff */
[----:B------:R-:W-:Y:S01]  /*5920*/  PRMT R185, RZ, 0x7610, R185 ;  /* 0x00007610ffb97816 */ /* 0x000fe200000000b9 */
[--C-:B------:R-:W-:Y:S01]  /*5930*/  IMAD.X R131, R79, 0x1, R152.reuse, P5 ;  /* 0x000000014f837824 */ /* 0x100fe200028e0698 */
[----:B------:R-:W-:Y:S01]  /*5940*/  PRMT R187, RZ, 0x7610, R187 ;  /* 0x00007610ffbb7816 */ /* 0x000fe200000000bb */
[----:B------:R-:W-:Y:S01]  /*5950*/  IMAD.X R129, R12, 0x1, R152, P4 ;  /* 0x000000010c817824 */ /* 0x000fe200020e0698 */
[----:B------:R-:W-:-:S02]  /*5960*/  ISETP.GT.AND P5, PT, R141, 0x1f, PT ;  /* 0x0000001f8d00780c */ /* 0x000fc40003fa4270 */
[C---:B------:R-:W-:Y:S01]  /*5970*/  ISETP.GT.AND P4, PT, R141.reuse, RZ, PT ;  /* 0x000000ff8d00720c */ /* 0x040fe20003f84270 */
[----:B------:R0:W2:Y:S04]  /*5980*/  @P1 LDG.E.U8 R185, desc[UR18][R124.64] ;  /* 0x000000127cb91981 */ /* 0x0000a8000c1e1100 */
[----:B------:R-:W2:Y:S01]  /*5990*/  @P2 LDG.E.U8 R187, desc[UR18][R130.64] ;  /* 0x0000001282bb2981 */ /* 0x000ea2000c1e1100 */
[----:B------:R-:W-:Y:S02]  /*59a0*/  ISETP.GT.AND P1, PT, R141, 0x1e, PT ;  /* 0x0000001e8d00780c */ /* 0x000fe40003f24270 */
[----:B0-----:R-:W-:Y:S02]  /*59b0*/  IADD3 R124, P2, PT, R11, R149, RZ ;  /* 0x000000950b7c7210 */ /* 0x001fe40007f5e0ff */
[----:B------:R-:W-:-:S03]  /*59c0*/  PRMT R189, RZ, 0x7610, R189 ;  /* 0x00007610ffbd7816 */ /* 0x000fc600000000bd */
[----:B------:R-:W-:Y:S01]  /*59d0*/  IMAD.X R125, R9, 0x1, R152, P2 ;  /* 0x00000001097d7824 */ /* 0x000fe200010e0698 */
[----:B------:R-:W-:Y:S02]  /*59e0*/  PRMT R180, RZ, 0x7610, R180 ;  /* 0x00007610ffb47816 */ /* 0x000fe400000000b4 */
[----:B------:R-:W-:Y:S02]  /*59f0*/  PRMT R127, RZ, 0x7610, R127 ;  /* 0x00007610ff7f7816 */ /* 0x000fe4000000007f */
[----:B------:R0:W2:Y:S04]  /*5a00*/  @P5 LDG.E.U8 R189, desc[UR18][R124.64] ;  /* 0x000000127cbd5981 */ /* 0x0000a8000c1e1100 */
[----:B------:R-:W2:Y:S01]  /*5a10*/  @P1 LDG.E.U8 R180, desc[UR18][R128.64] ;  /* 0x0000001280b41981 */ /* 0x000ea2000c1e1100 */
[----:B0-----:R-:W-:-:S02]  /*5a20*/  @P4 IMAD.MOV.U32 R124, RZ, RZ, R149 ;  /* 0x000000ffff7c4224 */ /* 0x001fc400078e0095 */
[----:B------:R-:W-:-:S05]  /*5a30*/  @P4 IMAD.MOV.U32 R125, RZ, RZ, R152 ;  /* 0x000000ffff7d4224 */ /* 0x000fca00078e0098 */
[----:B------:R0:W2:Y:S01]  /*5a40*/  @P4 LDG.E.U8 R127, desc[UR18][R124.64] ;  /* 0x000000127c7f4981 */ /* 0x0000a2000c1e1100 */
[----:B------:R-:W-:Y:S01]  /*5a50*/  BAR.SYNC.DEFER_BLOCKING 0x0 ;  /* 0x0000000000007b1d */ /* 0x000fe20000010000 */
[----:B------:R-:W-:Y:S02]  /*5a60*/  ISETP.GE.AND P2, PT, R86, R141, PT ;  /* 0x0000008d5600720c */ /* 0x000fe40003f46270 */
[C---:B------:R-:W-:Y:S02]  /*5a70*/  IADD3 R78, P6, PT, R183.reuse, R78, RZ ;  /* 0x0000004eb74e7210 */ /* 0x040fe40007fde0ff */
[----:B------:R-:W-:-:S03]  /*5a80*/  IADD3 R74, P1, PT, R183, R74, RZ ;  /* 0x0000004ab74a7210 */ /* 0x000fc60007f3e0ff */
[C---:B------:R-:W-:Y:S01]  /*5a90*/  IMAD.X R77, R172.reuse, 0x1, R77, P6 ;  /* 0x00000001ac4d7824 */ /* 0x040fe200030e064d */
[----:B------:R-:W-:Y:S01]  /*5aa0*/  PRMT R191, RZ, 0x7610, R191 ;  /* 0x00007610ffbf7816 */ /* 0x000fe200000000bf */
[----:B------:R-:W-:Y:S01]  /*5ab0*/  IMAD.X R73, R172, 0x1, R73, P1 ;  /* 0x00000001ac497824 */ /* 0x000fe200008e0649 */
[----:B------:R-:W-:-:S03]  /*5ac0*/  IADD3 R70, P5, PT, R183, R70, RZ ;  /* 0x00000046b7467210 */ /* 0x000fc60007fbe0ff */
[----:B0-----:R-:W-:Y:S02]  /*5ad0*/  @!P2 IMAD.MOV.U32 R124, RZ, RZ, R78 ;  /* 0x000000ffff7ca224 */ /* 0x001fe400078e004e */
[----:B------:R-:W-:Y:S01]  /*5ae0*/  @!P2 IMAD.MOV.U32 R125, RZ, RZ, R77 ;  /* 0x000000ffff7da224 */ /* 0x000fe200078e004d */
[----:B------:R-:W-:Y:S01]  /*5af0*/  PRMT R131, RZ, 0x7610, R131 ;  /* 0x00007610ff837816 */ /* 0x000fe20000000083 */
[C---:B------:R-:W-:Y:S01]  /*5b00*/  IMAD.X R69, R172.reuse, 0x1, R69, P5 ;  /* 0x00000001ac457824 */ /* 0x040fe200028e0645 */
[----:B------:R-:W-:Y:S02]  /*5b10*/  IADD3 R66, P4, PT, R183, R66, RZ ;  /* 0x00000042b7427210 */ /* 0x000fe40007f9e0ff */
[----:B------:R0:W2:Y:S01]  /*5b20*/  @!P2 LDG.E.U8 R191, desc[UR18][R124.64] ;  /* 0x000000127cbfa981 */ /* 0x0000a2000c1e1100 */
[----:B------:R-:W-:Y:S02]  /*5b30*/  PRMT R195, RZ, 0x7610, R195 ;  /* 0x00007610ffc37816 */ /* 0x000fe400000000c3 */
[----:B------:R-:W-:-:S02]  /*5b40*/  IMAD.X R65, R172, 0x1, R65, P4 ;  /* 0x00000001ac417824 */ /* 0x000fc400020e0641 */
[----:B0-----:R-:W-:Y:S02]  /*5b50*/  @!P2 IMAD.MOV.U32 R124, RZ, RZ, R74 ;  /* 0x000000ffff7ca224 */ /* 0x001fe400078e004a */
[----:B------:R-:W-:Y:S01]  /*5b60*/  @!P2 IMAD.MOV.U32 R125, RZ, RZ, R73 ;  /* 0x000000ffff7da224 */ /* 0x000fe200078e0049 */
[----:B------:R-:W-:-:S04]  /*5b70*/  IADD3 R62, P1, PT, R183, R62, RZ ;  /* 0x0000003eb73e7210 */ /* 0x000fc80007f3e0ff */
[----:B------:R0:W2:Y:S01]  /*5b80*/  @!P2 LDG.E.U8 R131, desc[UR18][R124.64] ;  /* 0x000000127c83a981 */ /* 0x0000a2000c1e1100 */
[----:B------:R-:W-:Y:S01]  /*5b90*/  PRMT R193, RZ, 0x7610, R193 ;  /* 0x00007610ffc17816 */ /* 0x000fe200000000c1 */
[----:B------:R-:W-:Y:S02]  /*5ba0*/  IMAD.X R61, R172, 0x1, R61, P1 ;  /* 0x00000001ac3d7824 */ /* 0x000fe400008e063d */
        /* <DEDUP_REMOVED lines=75> */
[----:B------:R0:W3:Y:S01]  /*6060*/  @!P2 LDG.E.U8 R243, desc[UR18][R124.64] ;  /* 0x000000127cf3a981 */ /* 0x0000e2000c1e1100 */
        /* <DEDUP_REMOVED lines=11> */
[----:B------:R0:W4:Y:S01]  /*6120*/  @!P2 LDG.E.U8 R209, desc[UR18][R124.64] ;  /* 0x000000127cd1a981 */ /* 0x000122000c1e1100 */
[----:B------:R-:W-:Y:S01]  /*6130*/  PRMT R213, RZ, 0x7610, R213 ;  /* 0x00007610ffd57816 */ /* 0x000fe200000000d5 */
[----:B------:R-:W-:Y:S02]  /*6140*/  IMAD.X R63, R172, 0x1, R63, P1 ;  /* 0x00000001ac3f7824 */ /* 0x000fe400008e063f */
[----:B0-----:R-:W-:Y:S02]  /*6150*/  @!P2 IMAD.MOV.U32 R124, RZ, RZ, R72 ;  /* 0x000000ffff7ca224 */ /* 0x001fe400078e0048 */
[----:B------:R-:W-:Y:S01]  /*6160*/  @!P2 IMAD.MOV.U32 R125, RZ, RZ, R71 ;  /* 0x000000ffff7da224 */ /* 0x000fe200078e0047 */
[----:B------:R-:W-:-:S04]  /*6170*/  IADD3 R60, P5, PT, R183, R60, RZ ;  /* 0x0000003cb73c7210 */ /* 0x000fc80007fbe0ff */
[----:B------:R0:W5:Y:S01]  /*6180*/  @!P2 LDG.E.U8 R211, desc[UR18][R124.64] ;  /* 0x000000127cd3a981 */ /* 0x000162000c1e1100 */
        /* <DEDUP_REMOVED lines=69> */
[----:B------:R-:W-:-:S05]  /*65e0*/  @!P2 IMAD.MOV.U32 R125, RZ, RZ, R23 ;  /* 0x000000ffff7da224 */ /* 0x000fca00078e0017 */
[----:B------:R0:W5:Y:S01]  /*65f0*/  @!P2 LDG.E.U8 R241, desc[UR18][R124.64] ;  /* 0x000000127cf1a981 */ /* 0x000162000c1e1100 */
[----:B------:R-:W-:Y:S01]  /*6600*/  PRMT R249, RZ, 0x7610, R249 ;  /* 0x00007610fff97816 */ /* 0x000fe200000000f9 */
[----:B0-----:R-:W-:Y:S02]  /*6610*/  @!P2 IMAD.MOV.U32 R124, RZ, RZ, R20 ;  /* 0x000000ffff7ca224 */ /* 0x001fe400078e0014 */
[----:B------:R-:W-:-:S05]  /*6620*/  @!P2 IMAD.MOV.U32 R125, RZ, RZ, R19 ;  /* 0x000000ffff7da224 */ /* 0x000fca00078e0013 */
[----:B------:R0:W5:Y:S02]  /*6630*/  @!P2 LDG.E.U8 R245, desc[UR18][R124.64] ;  /* 0x000000127cf5a981 */ /* 0x000164000c1e1100 */
[----:B0-----:R-:W-:Y:S02]  /*6640*/  @!P2 IMAD.MOV.U32 R124, RZ, RZ, R16 ;  /* 0x000000ffff7ca224 */ /* 0x001fe400078e0010 */
[----:B------:R-:W-:-:S05]  /*6650*/  @!P2 IMAD.MOV.U32 R125, RZ, RZ, R15 ;  /* 0x000000ffff7da224 */ /* 0x000fca00078e000f */
[----:B------:R-:W5:Y:S04]  /*6660*/  @!P2 LDG.E.U8 R249, desc[UR18][R124.64] ;  /* 0x000000127cf9a981 */ /* 0x000f68000c1e1100 */
[----:B--2---:R0:W-:Y:S04]  /*6670*/  STS.U8 [R146+UR16+0x2000], R127 ;  /* 0x0020007f92007988 */ /* 0x0041e80008000010 */
[----:B------:R0:W-:Y:S04]  /*6680*/  STS.U8 [R146+UR16+0x2400], R181 ;  /* 0x002400b592007988 */ /* 0x0001e80008000010 */
[----:B------:R0:W-:Y:S04]  /*6690*/  STS.U8 [R146+UR16+0x2800], R177 ;  /* 0x002800b192007988 */ /* 0x0001e80008000010 */
[----:B------:R0:W-:Y:S04]  /*66a0*/  STS.U8 [R146+UR16+0x2c00], R179 ;  /* 0x002c00b392007988 */ /* 0x0001e80008000010 */
[----:B------:R0:W-:Y:S04]  /*66b0*/  STS.U8 [R8+UR16+0x2080], R175 ;  /* 0x002080af08007988 */ /* 0x0001e80008000010 */
[----:B------:R0:W-:Y:S04]  /*66c0*/  STS.U8 [R8+UR16+0x2480], R167 ;  /* 0x002480a708007988 */ /* 0x0001e80008000010 */
[----:B------:R0:W-:Y:S04]  /*66d0*/  STS.U8 [R8+UR16+0x2880], R169 ;  /* 0x002880a908007988 */ /* 0x0001e80008000010 */
[----:B------:R0:W-:Y:S04]  /*66e0*/  STS.U8 [R8+UR16+0x2c80], R163 ;  /* 0x002c80a308007988 */ /* 0x0001e80008000010 */
[----:B---3--:R0:W-:Y:S04]  /*66f0*/  STS.U8 [R7+UR16+0x2100], R162 ;  /* 0x002100a207007988 */ /* 0x0081e80008000010 */
[----:B------:R0:W-:Y:S04]  /*6700*/  STS.U8 [R7+UR16+0x2500], R164 ;  /* 0x002500a407007988 */ /* 0x0001e80008000010 */
[----:B------:R0:W-:Y:S04]  /*6710*/  STS.U8 [R7+UR16+0x2900], R158 ;  /* 0x0029009e07007988 */ /* 0x0001e80008000010 */
[----:B------:R0:W-:Y:S04]  /*6720*/  STS.U8 [R7+UR16+0x2d00], R176 ;  /* 0x002d00b007007988 */ /* 0x0001e80008000010 */
[----:B----4-:R0:W-:Y:S04]  /*6730*/  STS.U8 [R6+UR16+0x2180], R161 ;  /* 0x002180a106007988 */ /* 0x0101e80008000010 */
[----:B------:R0:W-:Y:S04]  /*6740*/  STS.U8 [R6+UR16+0x2580], R157 ;  /* 0x0025809d06007988 */ /* 0x0001e80008000010 */
[----:B------:R0:W-:Y:S04]  /*6750*/  STS.U8 [R6+UR16+0x2980], R151 ;  /* 0x0029809706007988 */ /* 0x0001e80008000010 */
[----:B------:R0:W-:Y:S04]  /*6760*/  STS.U8 [R6+UR16+0x2d80], R185 ;  /* 0x002d80b906007988 */ /* 0x0001e80008000010 */
[----:B-----5:R0:W-:Y:S04]  /*6770*/  STS.U8 [R5+UR16+0x2200], R170 ;  /* 0x002200aa05007988 */ /* 0x0201e80008000010 */
        /* <DEDUP_REMOVED lines=47> */
[----:B------:R1:W-:Y:S06]  /*6a70*/  MEMBAR.ALL.CTA ;  /* 0x0000000000007992 */ /* 0x0003ec0000008000 */
[----:B-1----:R-:W1:Y:S01]  /*6a80*/  FENCE.VIEW.ASYNC.S ;  /* 0x00000000000073c6 */ /* 0x002e620000000000 */
[----:B------:R-:W-:Y:S01]  /*6a90*/  ULEA UR13, UR15, UR16, 0x3 ;  /* 0x000000100f0d7291 */ /* 0x000fe2000f8e18ff */
[----:B------:R-:W-:-:S03]  /*6aa0*/  UMOV UR4, UR5 ;  /* 0x0000000500047c82 */ /* 0x000fc60008000000 */
[----:B------:R-:W-:Y:S01]  /*6ab0*/  UIADD3 UR13, UPT, UPT, UR13, 0x4000, URZ ;  /* 0x000040000d0d7890 */ /* 0x000fe2000fffe0ff */
[----:B-1----:R-:W-:Y:S06]  /*6ac0*/  BAR.SYNC.DEFER_BLOCKING 0x0 ;  /* 0x0000000000007b1d */ /* 0x002fec0000010000 */
[----:B0-----:R-:W-:Y:S05]  /*6ad0*/  @P0 BRA `(.L_x_9) ;  /* 0x00000000002c0947 */ /* 0x001fea0003800000 */
[----:B------:R-:W-:Y:S01]  /*6ae0*/  UMOV UR6, UR13 ;  /* 0x0000000d00067c82 */ /* 0x000fe20008000000 */
[----:B------:R-:W-:Y:S01]  /*6af0*/  UMOV UR7, URZ ;  /* 0x000000ff00077c82 */ /* 0x000fe20008000000 */
[----:B------:R-:W-:Y:S01]  /*6b00*/  UMOV UR9, 0x40004040 ;  /* 0x4000404000097882 */ /* 0x000fe20000000000 */
[----:B------:R-:W-:Y:S01]  /*6b10*/  UMOV UR10, UR14 ;  /* 0x0000000e000a7c82 */ /* 0x000fe20008000000 */
[----:B------:R-:W-:Y:S01]  /*6b20*/  UMOV UR11, 0xc0004010 ;  /* 0xc0004010000b7882 */ /* 0x000fe20000000000 */
[----:B------:R-:W-:Y:S01]  /*6b30*/  UMOV UR22, 0x0 ;  /* 0x0000000000167882 */ /* 0x000fe20000000000 */
[----:B------:R-:W-:Y:S01]  /*6b40*/  UMOV UR23, 0x8208010 ;  /* 0x0820801000177882 */ /* 0x000fe20000000000 */
[----:B------:R-:W-:Y:S01]  /*6b50*/  UMOV UR5, UR6 ;  /* 0x0000000600057c82 */ /* 0x000fe20008000000 */
[----:B------:R0:W-:Y:S01]  /*6b60*/  UTCQMMA gdesc[UR8], gdesc[UR10], tmem[UR17], tmem[UR22], idesc[UR23], UPT ;  /* 0x00ff160a080075ea */ /* 0x0001e2000b800311 */
[----:B------:R0:W-:Y:S01]  /*6b70*/  UTCBAR [UR5], URZ ;  /* 0x000000ff050073e9 */ /* 0x0001e200080000ff */
[----:B------:R-:W-:-:S02]  /*6b80*/  NOP ;  /* 0x0000000000007918 */ /* 0x000fc40000000000 */
.L_x_9:
[----:B------:R-:W-:Y:S01]  /*6b90*/  VIADD R174, R174, 0xffffffff ;  /* 0xffffffffaeae7836 */ /* 0x000fe20000000000 */
[----:B------:R-:W-:Y:S01]  /*6ba0*/  UIADD3 UR15, UPT, UPT, UR15, 0x1, URZ ;  /* 0x000000010f0f7890 */ /* 0x000fe2000fffe0ff */
[----:B------:R-:W-:Y:S01]  /*6bb0*/  IADD3 R149, P2, PT, R147, R149, RZ ;  /* 0x0000009593957210 */ /* 0x000fe20007f5e0ff */
[----:B------:R-:W-:Y:S02]  /*6bc0*/  IMAD.U32 R125, RZ, RZ, UR4 ;  /* 0x00000004ff7d7e24 */ /* 0x000fe4000f8e00ff */
[----:B------:R-:W-:Y:S01]  /*6bd0*/  ISETP.NE.U32.AND P1, PT, R174, RZ, PT ;  /* 0x000000ffae00720c */ /* 0x000fe20003f25070 */
[----:B------:R-:W-:Y:S01]  /*6be0*/  UISETP.GT.AND UP1, UPT, UR15, 0x1, UPT ;  /* 0x000000010f00788c */ /* 0x000fe2000bf24270 */
[----:B------:R-:W-:Y:S02]  /*6bf0*/  VIADD R141, R141, 0xffffffe0 ;  /* 0xffffffe08d8d7836 */ /* 0x000fe40000000000 */
[----:B------:R-:W-:Y:S01]  /*6c00*/  IMAD.X R152, R150, 0x1, R152, P2 ;  /* 0x0000000196987824 */ /* 0x000fe200010e0698 */
[----:B0-----:R-:W-:-:S02]  /*6c10*/  USEL UR5, URZ, 0x1, !UP1 ;  /* 0x00000001ff057887 */ /* 0x001fc4000c800000 */
[----:B------:R-:W-:Y:S02]  /*6c20*/  USEL UR15, UR15, URZ, !UP1 ;  /* 0x000000ff0f0f7287 */ /* 0x000fe4000c800000 */
[----:B------:R-:W-:-:S04]  /*6c30*/  ULOP3.LUT UR5, UR4, UR5, URZ, 0x3c, !UPT ;  /* 0x0000000504057292 */ /* 0x000fc8000f8e3cff */
[----:B------:R-:W-:Y:S08]  /*6c40*/  @P1 BRA `(.L_x_10) ;  /* 0xffffffe000f41947 */ /* 0x000ff0000383ffff */
.L_x_7:
[----:B------:R-:W0:Y:S01]  /*6c50*/  LDCU UR5, c[0x0][0x3b8] ;  /* 0x00007700ff0577ac */ /* 0x000e220008000800 */
[----:B------:R-:W-:Y:S02]  /*6c60*/  LOP3.LUT R145, R145, 0x180, R148, 0xf8, !PT ;  /* 0x0000018091917812 */ /* 0x000fe400078ef894 */
[----:B------:R-:W-:Y:S01]  /*6c70*/  ISETP.GE.AND P0, PT, R89, 0x20, PT ;  /* 0x000000205900780c */ /* 0x000fe20003f06270 */
[----:B------:R-:W1:Y:S01]  /*6c80*/  LDCU UR6, c[0x0][0x3b4] ;  /* 0x00007680ff0677ac */ /* 0x000e620008000800 */
[----:B------:R-:W3:Y:S01]  /*6c90*/  LDCU UR7, c[0x0][0x39c] ;  /* 0x00007380ff0777ac */ /* 0x000ee20008000800 */
[----:B------:R-:W4:Y:S01]  /*6ca0*/  LDCU.128 UR8, c[0x0][0x390] ;  /* 0x00007200ff0877ac */ /* 0x000f220008000c00 */
[----:B0-2---:R-:W-:-:S04]  /*6cb0*/  IMAD R3, R145, UR5, RZ ;  /* 0x0000000591037c24 */ /* 0x005fc8000f8e02ff */
[----:B------:R-:W-:-:S04]  /*6cc0*/  VIADD R133, R3, UR5 ;  /* 0x0000000503857c36 */ /* 0x000fc80008000000 */
[----:B------:R-:W-:Y:S01]  /*6cd0*/  VIADD R135, R133, UR5 ;  /* 0x0000000585877c36 */ /* 0x000fe20008000000 */
[----:B-1-34-:R-:W-:Y:S06]  /*6ce0*/  @!P0 BRA `(.L_x_11) ;  /* 0x0000000000108947 */ /* 0x01afec0003800000 */
[----:B------:R-:W-:-:S06]  /*6cf0*/  USHF.L.U32 UR4, UR4, 0x1f, URZ ;  /* 0x0000001f04047899 */ /* 0x000fcc00080006ff */
[----:B------:R-:W-:-:S04]  /*6d00*/  IMAD.U32 R2, RZ, RZ, UR4 ;  /* 0x00000004ff027e24 */ /* 0x000fc8000f8e00ff */
[----:B------:R-:W0:Y:S02]  /*6d10*/  SYNCS.PHASECHK.TRANS64.TRYWAIT P0, [UR13], R2 ;  /* 0x00000002ff0075a7 */ /* 0x000e24000800110d */
[----:B0-----:R-:W-:Y:S05]  /*6d20*/  @!P0 BRA `(.L_x_12) ;  /* 0x0000004800048947 */ /* 0x001fea0003800000 */
.L_x_11:
[----:B------:R-:W-:Y:S01]  /*6d30*/  BAR.SYNC.DEFER_BLOCKING 0x0 ;  /* 0x0000000000007b1d */ /* 0x000fe20000010000 */
[----:B------:R-:W-:Y:S01]  /*6d40*/  VIADD R137, R135, UR5 ;  /* 0x0000000587897c36 */ /* 0x000fe20008000000 */
[C---:B------:R-:W-:Y:S01]  /*6d50*/  ISETP.GE.AND P0, PT, R0.reuse, UR10, PT ;  /* 0x0000000a00007c0c */ /* 0x040fe2000bf06270 */
[----:B------:R-:W-:Y:S01]  /*6d60*/  IMAD R2, R0, UR6, RZ ;  /* 0x0000000600027c24 */ /* 0x000fe2000f8e02ff */
[----:B------:R-:W-:Y:S01]  /*6d70*/  LOP3.LUT R0, R145, 0x1, RZ, 0xfc, !PT ;  /* 0x0000000191007812 */ /* 0x000fe200078efcff */
[----:B------:R-:W-:Y:S01]  /*6d80*/  VIADD R139, R137, UR5 ;  /* 0x00000005898b7c36 */ /* 0x000fe20008000000 */
[----:B------:R-:W-:Y:S01]  /*6d90*/  LOP3.LUT R132, R145, 0x7f, RZ, 0xfc, !PT ;  /* 0x0000007f91847812 */ /* 0x000fe200078efcff */
[----:B------:R-:W0:Y:S01]  /*6da0*/  LDCU UR4, c[0x0][0x39c] ;  /* 0x00007380ff0477ac */ /* 0x000e220008000800 */
[----:B------:R-:W-:Y:S01]  /*6db0*/  ISETP.LT.AND P2, PT, R0, UR11, !P0 ;  /* 0x0000000b00007c0c */ /* 0x000fe2000c741270 */
[----:B------:R-:W-:Y:S01]  /*6dc0*/  VIADD R141, R139, UR5 ;  /* 0x000000058b8d7c36 */ /* 0x000fe20008000000 */
[----:B------:R-:W-:Y:S01]  /*6dd0*/  IADD3 R0, P4, PT, R2, UR8, RZ ;  /* 0x0000000802007c10 */ /* 0x000fe2000ff9e0ff */
[----:B------:R-:W1:Y:S01]  /*6de0*/  LDCU UR6, c[0x0][0x39c] ;  /* 0x00007380ff0677ac */ /* 0x000e620008000800 */
[----:B------:R-:W-:Y:S01]  /*6df0*/  ISETP.LT.AND P1, PT, R132, UR7, !P0 ;  /* 0x0000000784007c0c */ /* 0x000fe2000c721270 */
[----:B------:R-:W-:Y:S01]  /*6e00*/  VIADD R147, R141, UR5 ;  /* 0x000000058d937c36 */ /* 0x000fe20008000000 */
[----:B------:R-:W-:Y:S01]  /*6e10*/  LEA.HI.X.SX32 R2, R2, UR9, 0x1, P4 ;  /* 0x0000000902027c11 */ /* 0x000fe2000a0f0eff */
[----:B------:R-:W2:Y:S01]  /*6e20*/  LDCU UR7, c[0x0][0x39c] ;  /* 0x00007380ff0777ac */ /* 0x000ea20008000800 */
[----:B------:R-:W-:Y:S01]  /*6e30*/  LOP3.LUT R132, R145, 0x2, RZ, 0xfc, !PT ;  /* 0x0000000291847812 */ /* 0x000fe200078efcff */
[----:B------:R-:W-:Y:S01]  /*6e40*/  VIADD R149, R147, UR5 ;  /* 0x0000000593957c36 */ /* 0x000fe20008000000 */
[----:B------:R-:W-:-:S02]  /*6e50*/  LOP3.LUT R144, R145, 0x4, RZ, 0xfc, !PT ;  /* 0x0000000491907812 */ /* 0x000fc400078efcff */
[----:B------:R-:W-:Y:S01]  /*6e60*/  ISETP.LT.AND P5, PT, R132, UR11, !P0 ;  /* 0x0000000b84007c0c */ /* 0x000fe2000c7a1270 */
[----:B------:R-:W-:Y:S01]  /*6e70*/  VIADD R151, R149, UR5 ;  /* 0x0000000595977c36 */ /* 0x000fe20008000000 */
[----:B------:R-:W-:Y:S01]  /*6e80*/  IADD3 R132, P6, PT, R133, R0, RZ ;  /* 0x0000000085847210 */ /* 0x000fe20007fde0ff */
[----:B------:R-:W3:Y:S02]  /*6e90*/  @!P3 SYNCS.CCTL.IV [UR16+0x4000] ;  /* 0x00400000ff00b9b1 */ /* 0x000ee40008000010 */
[----:B---3--:R-:W-:Y:S01]  /*6ea0*/  BAR.SYNC.DEFER_BLOCKING 0x0 ;  /* 0x0000000000007b1d */ /* 0x008fe20000010000 */
[----:B------:R-:W-:Y:S01]  /*6eb0*/  VIADD R155, R151, UR5 ;  /* 0x00000005979b7c36 */ /* 0x000fe20008000000 */
[----:B------:R-:W-:Y:S02]  /*6ec0*/  LEA.HI.X.SX32 R133, R133, R2, 0x1, P6 ;  /* 0x0000000285857211 */ /* 0x000fe400030f0eff */
[----:B------:R-:W-:Y:S01]  /*6ed0*/  IADD3 R136, P6, PT, R137, R0, RZ ;  /* 0x0000000089887210 */ /* 0x000fe20007fde0ff */
[----:B------:R-:W-:Y:S01]  /*6ee0*/  VIADD R157, R155, UR5 ;  /* 0x000000059b9d7c36 */ /* 0x000fe20008000000 */
[----:B------:R-:W-:Y:S01]  /*6ef0*/  LOP3.LUT R194, R145, 0x3, RZ, 0xfc, !PT ;  /* 0x0000000391c27812 */ /* 0x000fe200078efcff */
[----:B------:R-:W3:Y:S02]  /*6f00*/  LDTM.x128 R4, tmem[UR12] ;  /* 0x0000000c000479ee */ /* 0x000ee400083c0000 */
[----:B------:R-:W-:Y:S01]  /*6f10*/  VIADD R159, R157, UR5 ;  /* 0x000000059d9f7c36 */ /* 0x000fe20008000000 */
[----:B------:R-:W-:-:S02]  /*6f20*/  LEA.HI.X.SX32 R137, R137, R2, 0x1, P6 ;  /* 0x0000000289897211 */ /* 0x000fc400030f0eff */
[-C--:B------:R-:W-:Y:S01]  /*6f30*/  IADD3 R140, P6, PT, R149, R0.reuse, RZ ;  /* 0x00000000958c7210 */ /* 0x080fe20007fde0ff */
[----:B------:R-:W4:Y:S01]  /*6f40*/  @!P3 SYNCS.CCTL.IV [UR16+0x4008] ;  /* 0x00400800ff00b9b1 */ /* 0x000f220008000010 */
[----:B------:R-:W-:Y:S01]  /*6f50*/  IADD3 R142, P3, PT, R141, R0, RZ ;  /* 0x000000008d8e7210 */ /* 0x000fe20007f7e0ff */
[----:B------:R-:W-:-:S03]  /*6f60*/  NOP ;  /* 0x0000000000007918 */ /* 0x000fc60000000000 */
[----:B------:R-:W-:Y:S02]  /*6f70*/  LEA.HI.X.SX32 R143, R141, R2, 0x1, P3 ;  /* 0x000000028d8f7211 */ /* 0x000fe400018f0eff */
[----:B------:R-:W-:Y:S02]  /*6f80*/  IADD3 R152, P3, PT, R151, R0, RZ ;  /* 0x0000000097987210 */ /* 0x000fe40007f7e0ff */
[----:B---3--:R-:W-:Y:S02]  /*6f90*/  F2FP.SATFINITE.E4M3.F32.PACK_AB_MERGE_C R197, R5, R4, RZ ;  /* 0x0000000405c5723e */ /* 0x008fe400048070ff */
[----:B------:R-:W-:Y:S02]  /*6fa0*/  IADD3 R4, P4, PT, R3, R0, RZ ;  /* 0x0000000003047210 */ /* 0x000fe40007f9e0ff */
[-C--:B------:R-:W-:Y:S02]  /*6fb0*/  LEA.HI.X.SX32 R141, R149, R2.reuse, 0x1, P6 ;  /* 0x00000002958d7211 */ /* 0x080fe400030f0eff */
[----:B------:R-:W-:Y:S01]  /*6fc0*/  LEA.HI.X.SX32 R5, R3, R2, 0x1, P4 ;  /* 0x0000000203057211 */ /* 0x000fe200020f0eff */
[----:B------:R-:W-:Y:S01]  /*6fd0*/  VIADD R3, R159, UR5 ;  /* 0x000000059f037c36 */ /* 0x000fe20008000000 */
[----:B------:R-:W-:-:S02]  /*6fe0*/  IADD3 R134, P4, PT, R135, R0, RZ ;  /* 0x0000000087867210 */ /* 0x000fc40007f9e0ff */
[-C--:B------:R-:W-:Y:S01]  /*6ff0*/  LEA.HI.X.SX32 R153, R151, R2.reuse, 0x1, P3 ;  /* 0x0000000297997211 */ /* 0x080fe200018f0eff */
[----:B------:R-:W-:Y:S01]  /*7000*/  VIADD R161, R3, UR5 ;  /* 0x0000000503a17c36 */ /* 0x000fe20008000000 */
[----:B------:R-:W-:Y:S02]  /*7010*/  LEA.HI.X.SX32 R135, R135, R2, 0x1, P4 ;  /* 0x0000000287877211 */ /* 0x000fe400020f0eff */
[-C--:B------:R-:W-:Y:S01]  /*7020*/  IADD3 R138, P4, PT, R139, R0.reuse, RZ ;  /* 0x000000008b8a7210 */ /* 0x080fe20007f9e0ff */
[----:B------:R-:W-:Y:S01]  /*7030*/  VIADD R163, R161, UR5 ;  /* 0x00000005a1a37c36 */ /* 0x000fe20008000000 */
[----:B------:R-:W-:Y:S02]  /*7040*/  IADD3 R148, P6, PT, R157, R0, RZ ;  /* 0x000000009d947210 */ /* 0x000fe40007fde0ff */
        /* <DEDUP_REMOVED lines=21> */
[----:B------:R-:W-:Y:S01]  /*71a0*/  IADD3 R162, P4, PT, R165, R0, RZ ;  /* 0x00000000a5a27210 */ /* 0x000fe20007f9e0ff */
[----:B------:R-:W-:Y:S01]  /*71b0*/  VIADD R181, R177, UR5 ;  /* 0x00000005b1b57c36 */ /* 0x000fe20008000000 */
[----:B------:R-:W-:Y:S02]  /*71c0*/  LEA.HI.X.SX32 R155, R161, R2, 0x1, P6 ;  /* 0x00000002a19b7211 */ /* 0x000fe400030f0eff */
[----:B------:R-:W-:Y:S01]  /*71d0*/  IADD3 R160, P6, PT, R169, R0, RZ ;  /* 0x00000000a9a07210 */ /* 0x000fe20007fde0ff */
[----:B------:R-:W-:Y:S01]  /*71e0*/  VIADD R183, R181, UR5 ;  /* 0x00000005b5b77c36 */ /* 0x000fe20008000000 */
[-C--:B------:R-:W-:Y:S02]  /*71f0*/  LEA.HI.X.SX32 R171, R171, R2.reuse, 0x1, P3 ;  /* 0x00000002abab7211 */ /* 0x080fe400018f0eff */
[----:B------:R-:W-:Y:S01]  /*7200*/  LEA.HI.X.SX32 R163, R165, R2, 0x1, P4 ;  /* 0x00000002a5a37211 */ /* 0x000fe200020f0eff */
[----:B------:R-:W-:Y:S01]  /*7210*/  VIADD R185, R183, UR5 ;  /* 0x00000005b7b97c36 */ /* 0x000fe20008000000 */
[----:B------:R-:W-:-:S02]  /*7220*/  IADD3 R178, P3, PT, R3, R0, RZ ;  /* 0x0000000003b27210 */ /* 0x000fc40007f7e0ff */
[----:B------:R-:W-:Y:S01]  /*7230*/  IADD3 R168, P4, PT, R173, R0, RZ ;  /* 0x00000000ada87210 */ /* 0x000fe20007f9e0ff */
[----:B------:R-:W-:Y:S01]  /*7240*/  VIADD R187, R185, UR5 ;  /* 0x00000005b9bb7c36 */ /* 0x000fe20008000000 */
[----:B------:R-:W-:Y:S02]  /*7250*/  LEA.HI.X.SX32 R161, R169, R2, 0x1, P6 ;  /* 0x00000002a9a17211 */ /* 0x000fe400030f0eff */
[----:B------:R-:W-:Y:S02]  /*7260*/  IADD3 R164, P6, PT, R175, R0, RZ ;  /* 0x00000000afa47210 */ /* 0x000fe40007fde0ff */
[-C--:B------:R-:W-:Y:S01]  /*7270*/  LEA.HI.X.SX32 R179, R3, R2.reuse, 0x1, P3 ;  /* 0x0000000203b37211 */ /* 0x080fe200018f0eff */
[----:B------:R-:W-:Y:S01]  /*7280*/  VIADD R3, R187, UR5 ;  /* 0x00000005bb037c36 */ /* 0x000fe20008000000 */
[----:B------:R-:W-:Y:S02]  /*7290*/  LEA.HI.X.SX32 R169, R173, R2, 0x1, P4 ;  /* 0x00000002ada97211 */ /* 0x000fe400020f0eff */
[----:B------:R-:W-:Y:S01]  /*72a0*/  IADD3 R174, P4, PT, R177, R0, RZ ;  /* 0x00000000b1ae7210 */ /* 0x000fe20007f9e0ff */
[----:B------:R-:W-:Y:S01]  /*72b0*/  VIADD R189, R3, UR5 ;  /* 0x0000000503bd7c36 */ /* 0x000fe20008000000 */
[----:B------:R-:W-:-:S02]  /*72c0*/  LEA.HI.X.SX32 R165, R175, R2, 0x1, P6 ;  /* 0x00000002afa57211 */ /* 0x000fc400030f0eff */
[----:B------:R-:W-:Y:S01]  /*72d0*/  IADD3 R172, P6, PT, R181, R0, RZ ;  /* 0x00000000b5ac7210 */ /* 0x000fe20007fde0ff */
[----:B------:R-:W-:Y:S01]  /*72e0*/  VIADD R191, R189, UR5 ;  /* 0x00000005bdbf7c36 */ /* 0x000fe20008000000 */
[----:B------:R-:W-:Y:S02]  /*72f0*/  LEA.HI.X.SX32 R175, R177, R2, 0x1, P4 ;  /* 0x00000002b1af7211 */ /* 0x000fe400020f0eff */
[----:B------:R-:W-:Y:S01]  /*7300*/  IADD3 R180, P4, PT, R185, R0, RZ ;  /* 0x00000000b9b47210 */ /* 0x000fe20007f9e0ff */
[----:B------:R-:W-:Y:S01]  /*7310*/  VIADD R195, R191, UR5 ;  /* 0x00000005bfc37c36 */ /* 0x000fe20008000000 */
[----:B------:R-:W-:Y:S02]  /*7320*/  LEA.HI.X.SX32 R173, R181, R2, 0x1, P6 ;  /* 0x00000002b5ad7211 */ /* 0x000fe400030f0eff */
[-C--:B------:R-:W-:Y:S02]  /*7330*/  IADD3 R182, P3, PT, R183, R0.reuse, RZ ;  /* 0x00000000b7b67210 */ /* 0x080fe40007f7e0ff */
[----:B------:R-:W-:-:S02]  /*7340*/  IADD3 R176, P6, PT, R187, R0, RZ ;  /* 0x00000000bbb07210 */ /* 0x000fc40007fde0ff */
[-C--:B------:R-:W-:Y:S02]  /*7350*/  LEA.HI.X.SX32 R181, R185, R2.reuse, 0x1, P4 ;  /* 0x00000002b9b57211 */ /* 0x080fe400020f0eff */
[----:B------:R-:W-:Y:S02]  /*7360*/  LEA.HI.X.SX32 R183, R183, R2, 0x1, P3 ;  /* 0x00000002b7b77211 */ /* 0x000fe400018f0eff */
[----:B------:R-:W-:Y:S02]  /*7370*/  IADD3 R184, P4, PT, R189, R0, RZ ;  /* 0x00000000bdb87210 */ /* 0x000fe40007f9e0ff */
[----:B------:R-:W-:Y:S02]  /*7380*/  LEA.HI.X.SX32 R177, R187, R2, 0x1, P6 ;  /* 0x00000002bbb17211 */ /* 0x000fe400030f0eff */
[----:B------:R-:W-:Y:S02]  /*7390*/  IADD3 R186, P3, PT, R3, R0, RZ ;  /* 0x0000000003ba7210 */ /* 0x000fe40007f7e0ff */
[----:B------:R-:W-:-:S02]  /*73a0*/  ISETP.LT.AND P6, PT, R145, UR11, !P0 ;  /* 0x0000000b91007c0c */ /* 0x000fc4000c7c1270 */
[-C--:B------:R-:W-:Y:S02]  /*73b0*/  LEA.HI.X.SX32 R185, R189, R2.reuse, 0x1, P4 ;  /* 0x00000002bdb97211 */ /* 0x080fe400020f0eff */
[----:B------:R-:W-:Y:S01]  /*73c0*/  LEA.HI.X.SX32 R187, R3, R2, 0x1, P3 ;  /* 0x0000000203bb7211 */ /* 0x000fe200018f0eff */
[----:B------:R-:W-:Y:S01]  /*73d0*/  VIADD R3, R195, UR5 ;  /* 0x00000005c3037c36 */ /* 0x000fe20008000000 */
[-C--:B------:R-:W-:Y:S02]  /*73e0*/  IADD3 R192, P4, PT, R191, R0.reuse, RZ ;  /* 0x00000000bfc07210 */ /* 0x080fe40007f9e0ff */
[----:B------:R-:W-:Y:S02]  /*73f0*/  IADD3 R190, P3, PT, R195, R0, RZ ;  /* 0x00000000c3be7210 */ /* 0x000fe40007f7e0ff */
[-C--:B------:R-:W-:Y:S02]  /*7400*/  LEA.HI.X.SX32 R193, R191, R2.reuse, 0x1, P4 ;  /* 0x00000002bfc17211 */ /* 0x080fe400020f0eff */
[----:B------:R-:W-:Y:S01]  /*7410*/  LEA.HI.X.SX32 R191, R195, R2, 0x1, P3 ;  /* 0x00000002c3bf7211 */ /* 0x000fe200018f0eff */
[----:B------:R3:W-:Y:S01]  /*7420*/  @P6 STG.E.U8 desc[UR18][R4.64], R197 ;  /* 0x000000c504006986 */ /* 0x0007e2000c101112 */
[----:B------:R-:W-:-:S02]  /*7430*/  IADD3 R188, P4, PT, R3, R0, RZ ;  /* 0x0000000003bc7210 */ /* 0x000fc40007f9e0ff */
[----:B------:R-:W-:Y:S02]  /*7440*/  PRMT R195, R197, 0x9910, RZ ;  /* 0x00009910c5c37816 */ /* 0x000fe400000000ff */
[----:B------:R-:W-:Y:S02]  /*7450*/  F2FP.SATFINITE.E4M3.F32.PACK_AB_MERGE_C R7, R7, R6, RZ ;  /* 0x000000060707723e */ /* 0x000fe400048070ff */
[----:B------:R-:W-:Y:S02]  /*7460*/  LOP3.LUT R6, R145, 0x5, RZ, 0xfc, !PT ;  /* 0x0000000591067812 */ /* 0x000fe400078efcff */
[C---:B------:R-:W-:Y:S01]  /*7470*/  LEA.HI.X.SX32 R189, R3.reuse, R2, 0x1, P4 ;  /* 0x0000000203bd7211 */ /* 0x040fe200020f0eff */
[----:B------:R-:W-:Y:S01]  /*7480*/  VIADD R3, R3, UR5 ;  /* 0x0000000503037c36 */ /* 0x000fe20008000000 */
[----:B------:R-:W-:Y:S02]  /*7490*/  SHF.R.S32.HI R195, RZ, 0x8, R195 ;  /* 0x00000008ffc37819 */ /* 0x000fe400000114c3 */
[----:B------:R-:W-:-:S02]  /*74a0*/  ISETP.LT.AND P4, PT, R144, UR11, !P0 ;  /* 0x0000000b90007c0c */ /* 0x000fc4000c781270 */
[----:B------:R-:W-:Y:S01]  /*74b0*/  ISETP.LT.AND P6, PT, R6, UR11, !P0 ;  /* 0x0000000b06007c0c */ /* 0x000fe2000c7c1270 */
[----:B------:R-:W-:Y:S01]  /*74c0*/  @P2 STG.E.U8 desc[UR18][R132.64], R195 ;  /* 0x000000c384002986 */ /* 0x000fe2000c101112 */
[----:B------:R-:W-:Y:S02]  /*74d0*/  LOP3.LUT R6, R145, 0x6, RZ, 0xfc, !PT ;  /* 0x0000000691067812 */ /* 0x000fe400078efcff */
[----:B------:R-:W-:Y:S01]  /*74e0*/  PRMT R144, R7, 0x9910, RZ ;  /* 0x0000991007907816 */ /* 0x000fe200000000ff */
[----:B------:R5:W-:Y:S01]  /*74f0*/  @P5 STG.E.U8 desc[UR18][R134.64], R7 ;  /* 0x0000000786005986 */ /* 0x000be2000c101112 */
[----:B------:R-:W-:Y:S02]  /*7500*/  ISETP.LT.AND P3, PT, R194, UR11, !P0 ;  /* 0x0000000bc2007c0c */ /* 0x000fe4000c761270 */
[----:B------:R-:W-:Y:S01]  /*7510*/  ISETP.LT.AND P2, PT, R6, UR11, !P0 ;  /* 0x0000000b06007c0c */ /* 0x000fe2000c741270 */
[----:B------:R-:W-:Y:S01]  /*7520*/  IMAD.MOV.U32 R6, RZ, RZ, R144 ;  /* 0x000000ffff067224 */ /* 0x000fe200078e0090 */
[----:B------:R-:W-:-:S02]  /*7530*/  F2FP.SATFINITE.E4M3.F32.PACK_AB_MERGE_C R9, R9, R8, RZ ;  /* 0x000000080909723e */ /* 0x000fc400048070ff */
[----:B---3--:R-:W-:Y:S02]  /*7540*/  LOP3.LUT R4, R145, 0x8, RZ, 0xfc, !PT ;  /* 0x0000000891047812 */ /* 0x008fe400078efcff */
[----:B------:R-:W-:Y:S02]  /*7550*/  SHF.R.S32.HI R5, RZ, 0x8, R6 ;  /* 0x00000008ff057819 */ /* 0x000fe40000011406 */
[----:B------:R-:W-:Y:S02]  /*7560*/  PRMT R6, R9, 0x9910, RZ ;  /* 0x0000991009067816 */ /* 0x000fe400000000ff */
[----:B------:R-:W-:Y:S01]  /*7570*/  F2FP.SATFINITE.E4M3.F32.PACK_AB_MERGE_C R11, R11, R10, RZ ;  /* 0x0000000a0b0b723e */ /* 0x000fe200048070ff */
[----:B------:R3:W-:Y:S01]  /*7580*/  @P3 STG.E.U8 desc[UR18][R136.64], R5 ;  /* 0x0000000588003986 */ /* 0x0007e2000c101112 */
[----:B------:R-:W-:Y:S01]  /*7590*/  ISETP.LT.AND P3, PT, R4, UR11, !P0 ;  /* 0x0000000b04007c0c */ /* 0x000fe2000c761270 */
[----:B------:R-:W-:Y:S01]  /*75a0*/  IMAD.MOV.U32 R4, RZ, RZ, R6 ;  /* 0x000000ffff047224 */ /* 0x000fe200078e0006 */
[C---:B------:R-:W-:Y:S01]  /*75b0*/  LOP3.LUT R6, R145.reuse, 0x9, RZ, 0xfc, !PT ;  /* 0x0000000991067812 */ /* 0x040fe200078efcff */
[----:B------:R-:W-:Y:S01]  /*75c0*/  @P4 STG.E.U8 desc[UR18][R138.64], R9 ;  /* 0x000000098a004986 */ /* 0x000fe2000c101112 */
[----:B------:R-:W-:-:S02]  /*75d0*/  LOP3.LUT R8, R145, 0x7, RZ, 0xfc, !PT ;  /* 0x0000000791087812 */ /* 0x000fc400078efcff */
[----:B------:R-:W-:Y:S02]  /*75e0*/  ISETP.LT.AND P4, PT, R6, UR11, !P0 ;  /* 0x0000000b06007c0c */ /* 0x000fe4000c781270 */
[----:B-----5:R-:W-:Y:S02]  /*75f0*/  SHF.R.S32.HI R7, RZ, 0x8, R4 ;  /* 0x00000008ff077819 */ /* 0x020fe40000011404 */
[----:B------:R-:W-:Y:S02]  /*7600*/  PRMT R6, R11, 0x9910, RZ ;  /* 0x000099100b067816 */ /* 0x000fe400000000ff */
[----:B------:R-:W-:Y:S01]  /*7610*/  ISETP.LT.AND P5, PT, R8, UR11, !P0 ;  /* 0x0000000b08007c0c */ /* 0x000fe2000c7a1270 */
[----:B------:R5:W-:Y:S01]  /*7620*/  @P6 STG.E.U8 desc[UR18][R142.64], R7 ;  /* 0x000000078e006986 */ /* 0x000be2000c101112 */
[----:B------:R-:W-:Y:S01]  /*7630*/  LOP3.LUT R4, R145, 0xa, RZ, 0xfc, !PT ;  /* 0x0000000a91047812 */ /* 0x000fe200078efcff */
[----:B---3--:R-:W-:Y:S01]  /*7640*/  IMAD.MOV.U32 R5, RZ, RZ, R6 ;  /* 0x000000ffff057224 */ /* 0x008fe200078e0006 */
[----:B------:R-:W-:Y:S01]  /*7650*/  F2FP.SATFINITE.E4M3.F32.PACK_AB_MERGE_C R13, R13, R12, RZ ;  /* 0x0000000c0d0d723e */ /* 0x000fe200048070ff */
[----:B------:R-:W-:Y:S01]  /*7660*/  @P2 STG.E.U8 desc[UR18][R146.64], R11 ;  /* 0x0000000b92002986 */ /* 0x000fe2000c101112 */
[----:B------:R-:W-:-:S02]  /*7670*/  ISETP.LT.AND P6, PT, R4, UR11, !P0 ;  /* 0x0000000b04007c0c */ /* 0x000fc4000c7c1270 */
[----:B------:R-:W-:Y:S02]  /*7680*/  LOP3.LUT R4, R145, 0xb, RZ, 0xfc, !PT ;  /* 0x0000000b91047812 */ /* 0x000fe400078efcff */
[----:B------:R-:W-:Y:S02]  /*7690*/  SHF.R.S32.HI R5, RZ, 0x8, R5 ;  /* 0x00000008ff057819 */ /* 0x000fe40000011405 */
[----:B------:R-:W-:Y:S02]  /*76a0*/  PRMT R6, R13, 0x9910, RZ ;  /* 0x000099100d067816 */ /* 0x000fe400000000ff */
[----:B------:R-:W-:Y:S01]  /*76b0*/  ISETP.LT.AND P2, PT, R4, UR11, !P0 ;  /* 0x0000000b04007c0c */ /* 0x000fe2000c741270 */
[----:B------:R3:W-:Y:S01]  /*76c0*/  @P5 STG.E.U8 desc[UR18][R140.64], R5 ;  /* 0x000000058c005986 */ /* 0x0007e2000c101112 */
[----:B------:R-:W-:Y:S01]  /*76d0*/  LOP3.LUT R4, R145, 0xc, RZ, 0xfc, !PT ;  /* 0x0000000c91047812 */ /* 0x000fe200078efcff */
[----:B-----5:R-:W-:Y:S01]  /*76e0*/  IMAD.MOV.U32 R7, RZ, RZ, R6 ;  /* 0x000000ffff077224 */ /* 0x020fe200078e0006 */
        /* <DEDUP_REMOVED lines=13> */
[C---:B------:R-:W-:Y:S02]  /*77c0*/  LOP3.LUT R4, R145.reuse, 0xf, RZ, 0xfc, !PT ;  /* 0x0000000f91047812 */ /* 0x040fe400078efcff */
[----:B------:R-:W-:Y:S02]  /*77d0*/  SHF.R.S32.HI R5, RZ, 0x8, R5 ;  /* 0x00000008ff057819 */ /* 0x000fe40000011405 */
[----:B------:R-:W-:Y:S02]  /*77e0*/  ISETP.LT.AND P6, PT, R4, UR11, !P0 ;  /* 0x0000000b04007c0c */ /* 0x000fe4000c7c1270 */
[----:B------:R-:W-:Y:S01]  /*77f0*/  LOP3.LUT R4, R145, 0x10, RZ, 0xfc, !PT ;  /* 0x0000001091047812 */ /* 0x000fe200078efcff */
[----:B------:R3:W-:Y:S01]  /*7800*/  @P2 STG.E.U8 desc[UR18][R158.64], R5 ;  /* 0x000000059e002986 */ /* 0x0007e2000c101112 */
[----:B-----5:R-:W-:Y:S02]  /*7810*/  PRMT R7, R17, 0x9910, RZ ;  /* 0x0000991011077816 */ /* 0x020fe400000000ff */
[----:B------:R-:W-:Y:S01]  /*7820*/  ISETP.LT.AND P2, PT, R4, UR11, !P0 ;  /* 0x0000000b04007c0c */ /* 0x000fe2000c741270 */
[----:B------:R-:W-:Y:S01]  /*7830*/  @P5 STG.E.U8 desc[UR18][R156.64], R17 ;  /* 0x000000119c005986 */ /* 0x000fe2000c101112 */
[----:B------:R-:W-:-:S02]  /*7840*/  LOP3.LUT R4, R145, 0x11, RZ, 0xfc, !PT ;  /* 0x0000001191047812 */ /* 0x000fc400078efcff */
[----:B------:R-:W-:Y:S02]  /*7850*/  SHF.R.S32.HI R7, RZ, 0x8, R7 ;  /* 0x00000008ff077819 */ /* 0x000fe40000011407 */
[----:B------:R-:W-:Y:S02]  /*7860*/  ISETP.LT.AND P5, PT, R4, UR11, !P0 ;  /* 0x0000000b04007c0c */ /* 0x000fe4000c7a1270 */
[----:B------:R-:W-:Y:S01]  /*7870*/  LOP3.LUT R4, R145, 0x12, RZ, 0xfc, !PT ;  /* 0x0000001291047812 */ /* 0x000fe200078efcff */
[----:B------:R5:W-:Y:S01]  /*7880*/  @P3 STG.E.U8 desc[UR18][R154.64], R7 ;  /* 0x000000079a003986 */ /* 0x000be2000c101112 */
[----:B------:R-:W-:Y:S02]  /*7890*/  F2FP.SATFINITE.E4M3.F32.PACK_AB_MERGE_C R19, R19, R18, RZ ;  /* 0x000000121313723e */ /* 0x000fe400048070ff */
[----:B0-----:R-:W-:Y:S01]  /*78a0*/  ISETP.LT.AND P3, PT, R4, UR4, !P0 ;  /* 0x0000000404007c0c */ /* 0x001fe2000c761270 */
[----:B------:R-:W0:Y:S01]  /*78b0*/  LDCU UR4, c[0x0][0x39c] ;  /* 0x00007380ff0477ac */ /* 0x000e220008000800 */
[----:B---3--:R-:W-:Y:S01]  /*78c0*/  PRMT R5, R19, 0x9910, RZ ;  /* 0x0000991013057816 */ /* 0x008fe200000000ff */
[----:B------:R-:W-:Y:S01]  /*78d0*/  @P4 STG.E.U8 desc[UR18][R166.64], R19 ;  /* 0x00000013a6004986 */ /* 0x000fe2000c101112 */
[----:B------:R-:W-:-:S02]  /*78e0*/  LOP3.LUT R4, R145, 0x13, RZ, 0xfc, !PT ;  /* 0x0000001391047812 */ /* 0x000fc400078efcff */
[----:B------:R-:W-:Y:S02]  /*78f0*/  SHF.R.S32.HI R5, RZ, 0x8, R5 ;  /* 0x00000008ff057819 */ /* 0x000fe40000011405 */
[----:B-1----:R-:W-:Y:S01]  /*7900*/  ISETP.LT.AND P4, PT, R4, UR6, !P0 ;  /* 0x0000000604007c0c */ /* 0x002fe2000c781270 */
[----:B------:R-:W1:Y:S01]  /*7910*/  LDCU UR6, c[0x0][0x39c] ;  /* 0x00007380ff0677ac */ /* 0x000e620008000800 */
[----:B------:R-:W-:Y:S01]  /*7920*/  LOP3.LUT R4, R145, 0x14, RZ, 0xfc, !PT ;  /* 0x0000001491047812 */ /* 0x000fe200078efcff */
[----:B------:R3:W-:Y:S01]  /*7930*/  @P6 STG.E.U8 desc[UR18][R162.64], R5 ;  /* 0x00000005a2006986 */ /* 0x0007e2000c101112 */
[----:B------:R-:W-:Y:S02]  /*7940*/  F2FP.SATFINITE.E4M3.F32.PACK_AB_MERGE_C R21, R21, R20, RZ ;  /* 0x000000141515723e */ /* 0x000fe400048070ff */
[----:B--2---:R-:W-:Y:S01]  /*7950*/  ISETP.LT.AND P6, PT, R4, UR7, !P0 ;  /* 0x0000000704007c0c */ /* 0x004fe2000c7c1270 */
[----:B------:R-:W2:Y:S01]  /*7960*/  LDCU UR7, c[0x0][0x39c] ;  /* 0x00007380ff0777ac */ /* 0x000ea20008000800 */
[----:B-----5:R-:W-:Y:S01]  /*7970*/  PRMT R7, R21, 0x9910, RZ ;  /* 0x0000991015077816 */ /* 0x020fe200000000ff */
[----:B------:R-:W-:Y:S01]  /*7980*/  @P2 STG.E.U8 desc[UR18][R160.64], R21 ;  /* 0x00000015a0002986 */ /* 0x000fe2000c101112 */
[----:B------:R-:W-:-:S02]  /*7990*/  LOP3.LUT R4, R145, 0x15, RZ, 0xfc, !PT ;  /* 0x0000001591047812 */ /* 0x000fc400078efcff */
[----:B------:R-:W-:Y:S02]  /*79a0*/  SHF.R.S32.HI R7, RZ, 0x8, R7 ;  /* 0x00000008ff077819 */ /* 0x000fe40000011407 */
[----:B0-----:R-:W-:Y:S01]  /*79b0*/  ISETP.LT.AND P2, PT, R4, UR4, !P0 ;  /* 0x0000000404007c0c */ /* 0x001fe2000c741270 */
[----:B------:R-:W0:Y:S01]  /*79c0*/  LDCU UR4, c[0x0][0x39c] ;  /* 0x00007380ff0477ac */ /* 0x000e220008000800 */
[----:B------:R-:W-:Y:S01]  /*79d0*/  LOP3.LUT R4, R145, 0x16, RZ, 0xfc, !PT ;  /* 0x0000001691047812 */ /* 0x000fe200078efcff */
[----:B------:R5:W-:Y:S01]  /*79e0*/  @P5 STG.E.U8 desc[UR18][R170.64], R7 ;  /* 0x00000007aa005986 */ /* 0x000be2000c101112 */
[----:B------:R-:W-:Y:S02]  /*79f0*/  F2FP.SATFINITE.E4M3.F32.PACK_AB_MERGE_C R23, R23, R22, RZ ;  /* 0x000000161717723e */ /* 0x000fe400048070ff */
[----:B-1----:R-:W-:Y:S01]  /*7a00*/  ISETP.LT.AND P5, PT, R4, UR6, !P0 ;  /* 0x0000000604007c0c */ /* 0x002fe2000c7a1270 */
[----:B------:R-:W1:Y:S01]  /*7a10*/  LDCU UR6, c[0x0][0x39c] ;  /* 0x00007380ff0677ac */ /* 0x000e620008000800 */
[----:B------:R-:W-:Y:S01]  /*7a20*/  LOP3.LUT R4, R145, 0x17, RZ, 0xfc, !PT ;  /* 0x0000001791047812 */ /* 0x000fe200078efcff */
[----:B------:R-:W-:Y:S01]  /*7a30*/  @P3 STG.E.U8 desc[UR18][R168.64], R23 ;  /* 0x00000017a8003986 */ /* 0x000fe2000c101112 */
[----:B---3--:R-:W-:-:S02]  /*7a40*/  PRMT R5, R23, 0x9910, RZ ;  /* 0x0000991017057816 */ /* 0x008fc400000000ff */
[----:B--2---:R-:W-:Y:S01]  /*7a50*/  ISETP.LT.AND P3, PT, R4, UR7, !P0 ;  /* 0x0000000704007c0c */ /* 0x004fe2000c761270 */
[----:B------:R-:W2:Y:S01]  /*7a60*/  LDCU UR7, c[0x0][0x39c] ;  /* 0x00007380ff0777ac */ /* 0x000ea20008000800 */
[----:B------:R-:W-:Y:S02]  /*7a70*/  SHF.R.S32.HI R5, RZ, 0x8, R5 ;  /* 0x00000008ff057819 */ /* 0x000fe40000011405 */
[----:B------:R-:W-:Y:S02]  /*7a80*/  LOP3.LUT R4, R145, 0x18, RZ, 0xfc, !PT ;  /* 0x0000001891047812 */ /* 0x000fe400078efcff */
[----:B------:R-:W-:Y:S01]  /*7a90*/  F2FP.SATFINITE.E4M3.F32.PACK_AB_MERGE_C R25, R25, R24, RZ ;  /* 0x000000181919723e */ /* 0x000fe200048070ff */
[----:B------:R3:W-:Y:S01]  /*7aa0*/  @P4 STG.E.U8 desc[UR18][R164.64], R5 ;  /* 0x00000005a4004986 */ /* 0x0007e2000c101112 */
[----:B0-----:R-:W-:Y:S01]  /*7ab0*/  ISETP.LT.AND P4, PT, R4, UR4, !P0 ;  /* 0x0000000404007c0c */ /* 0x001fe2000c781270 */
[----:B------:R-:W0:Y:S01]  /*7ac0*/  LDCU UR4, c[0x0][0x39c] ;  /* 0x00007380ff0477ac */ /* 0x000e220008000800 */
[----:B-----5:R-:W-:Y:S01]  /*7ad0*/  PRMT R7, R25, 0x9910, RZ ;  /* 0x0000991019077816 */ /* 0x020fe200000000ff */
        /* <DEDUP_REMOVED lines=10> */
[----:B---3--:R-:W-:Y:S01]  /*7b80*/  PRMT R5, R27, 0x9910, RZ ;  /* 0x000099101b057816 */ /* 0x008fe200000000ff */
        /* <DEDUP_REMOVED lines=12> */
[----:B-----5:R-:W-:-:S02]  /*7c50*/  PRMT R7, R29, 0x9910, RZ ;  /* 0x000099101d077816 */ /* 0x020fc400000000ff */
        /* <DEDUP_REMOVED lines=14> */
[----:B------:R-:W-:Y:S01]  /*7d40*/  F2FP.SATFINITE.E4M3.F32.PACK_AB_MERGE_C R33, R33, R32, RZ ;  /* 0x000000202121723e */ /* 0x000fe200048070ff */
[----:B------:R3:W-:Y:S01]  /*7d50*/  @P5 STG.E.U8 desc[UR18][R184.64], R5 ;  /* 0x00000005b8005986 */ /* 0x0007e2000c101112 */
[----:B------:R-:W-:Y:S02]  /*7d60*/  LOP3.LUT R4, R145, 0x20, RZ, 0xfc, !PT ;  /* 0x0000002091047812 */ /* 0x000fe400078efcff */
[----:B-----5:R-:W-:Y:S01]  /*7d70*/  PRMT R7, R33, 0x9910, RZ ;  /* 0x0000991021077816 */ /* 0x020fe200000000ff */
[----:B------:R-:W-:Y:S01]  /*7d80*/  @P3 STG.E.U8 desc[UR18][R192.64], R33 ;  /* 0x00000021c0003986 */ /* 0x000fe2000c101112 */
[----:B--2---:R-:W-:Y:S01]  /*7d90*/  ISETP.LT.AND P5, PT, R4, UR7, !P0 ;  /* 0x0000000704007c0c */ /* 0x004fe2000c7a1270 */
[----:B------:R-:W2:Y:S01]  /*7da0*/  LDCU UR7, c[0x0][0x39c] ;  /* 0x00007380ff0777ac */ /* 0x000ea20008000800 */
[----:B------:R-:W-:-:S02]  /*7db0*/  SHF.R.S32.HI R7, RZ, 0x8, R7 ;  /* 0x00000008ff077819 */ /* 0x000fc40000011407 */
[----:B------:R-:W-:Y:S02]  /*7dc0*/  F2FP.SATFINITE.E4M3.F32.PACK_AB_MERGE_C R35, R35, R34, RZ ;  /* 0x000000222323723e */ /* 0x000fe400048070ff */
[C---:B------:R-:W-:Y:S01]  /*7dd0*/  LOP3.LUT R4, R145.reuse, 0x21, RZ, 0xfc, !PT ;  /* 0x0000002191047812 */ /* 0x040fe200078efcff */
[----:B------:R5:W-:Y:S01]  /*7de0*/  @P4 STG.E.U8 desc[UR18][R190.64], R7 ;  /* 0x00000007be004986 */ /* 0x000be2000c101112 */
[----:B---3--:R-:W-:Y:S02]  /*7df0*/  LOP3.LUT R5, R145, 0x22, RZ, 0xfc, !PT ;  /* 0x0000002291057812 */ /* 0x008fe400078efcff */
[----:B0-----:R-:W-:Y:S01]  /*7e00*/  ISETP.LT.AND P3, PT, R4, UR4, !P0 ;  /* 0x0000000404007c0c */ /* 0x001fe2000c761270 */
[----:B------:R-:W-:Y:S01]  /*7e10*/  @P6 STG.E.U8 desc[UR18][R188.64], R35 ;  /* 0x00000023bc006986 */ /* 0x000fe2000c101112 */
[----:B------:R-:W-:Y:S01]  /*7e20*/  PRMT R13, R35, 0x9910, RZ ;  /* 0x00009910230d7816 */ /* 0x000fe200000000ff */
[----:B------:R-:W0:Y:S01]  /*7e30*/  LDCU UR4, c[0x0][0x39c] ;  /* 0x00007380ff0477ac */ /* 0x000e220008000800 */
[----:B------:R-:W-:-:S02]  /*7e40*/  IADD3 R4, P6, PT, R3, R0, RZ ;  /* 0x0000000003047210 */ /* 0x000fc40007fde0ff */
[----:B-1----:R-:W-:Y:S01]  /*7e50*/  ISETP.LT.AND P4, PT, R5, UR6, !P0 ;  /* 0x0000000605007c0c */ /* 0x002fe2000c781270 */
[----:B------:R-:W1:Y:S01]  /*7e60*/  LDCU UR6, c[0x0][0x39c] ;  /* 0x00007380ff0677ac */ /* 0x000e620008000800 */
[C---:B------:R-:W-:Y:S01]  /*7e70*/  LEA.HI.X.SX32 R5, R3.reuse, R2, 0x1, P6 ;  /* 0x0000000203057211 */ /* 0x040fe200030f0eff */
[----:B------:R-:W-:Y:S01]  /*7e80*/  VIADD R3, R3, UR5 ;  /* 0x0000000503037c36 */ /* 0x000fe20008000000 */
[----:B------:R-:W-:Y:S02]  /*7e90*/  SHF.R.S32.HI R13, RZ, 0x8, R13 ;  /* 0x00000008ff0d7819 */ /* 0x000fe4000001140d */
[----:B------:R-:W-:Y:S01]  /*7ea0*/  LOP3.LUT R6, R145, 0x23, RZ, 0xfc, !PT ;  /* 0x0000002391067812 */ /* 0x000fe200078efcff */
[----:B------:R-:W-:Y:S01]  /*7eb0*/  VIADD R11, R3, UR5 ;  /* 0x00000005030b7c36 */ /* 0x000fe20008000000 */
[----:B------:R-:W-:Y:S01]  /*7ec0*/  F2FP.SATFINITE.E4M3.F32.PACK_AB_MERGE_C R37, R37, R36, RZ ;  /* 0x000000242525723e */ /* 0x000fe200048070ff */
[----:B------:R3:W-:Y:S01]  /*7ed0*/  @P2 STG.E.U8 desc[UR18][R4.64], R13 ;  /* 0x0000000d04002986 */ /* 0x0007e2000c101112 */
[----:B--2---:R-:W-:Y:S01]  /*7ee0*/  ISETP.LT.AND P6, PT, R6, UR7, !P0 ;  /* 0x0000000706007c0c */ /* 0x004fe2000c7c1270 */
[----:B------:R-:W2:Y:S01]  /*7ef0*/  LDCU UR7, c[0x0][0x39c] ;  /* 0x00007380ff0777ac */ /* 0x000ea20008000800 */
[----:B------:R-:W-:-:S02]  /*7f00*/  IADD3 R6, P2, PT, R3, R0, RZ ;  /* 0x0000000003067210 */ /* 0x000fc40007f5e0ff */
[----:B------:R-:W-:Y:S02]  /*7f10*/  PRMT R9, R37, 0x9910, RZ ;  /* 0x0000991025097816 */ /* 0x000fe400000000ff */
[----:B-----5:R-:W-:Y:S02]  /*7f20*/  LEA.HI.X.SX32 R7, R3, R2, 0x1, P2 ;  /* 0x0000000203077211 */ /* 0x020fe400010f0eff */
[----:B------:R-:W-:Y:S01]  /*7f30*/  IADD3 R8, P2, PT, R11, R0, RZ ;  /* 0x000000000b087210 */ /* 0x000fe20007f5e0ff */
[----:B------:R-:W-:Y:S01]  /*7f40*/  IMAD.MOV.U32 R3, RZ, RZ, R9 ;  /* 0x000000ffff037224 */ /* 0x000fe200078e0009 */
[----:B------:R-:W-:Y:S01]  /*7f50*/  LOP3.LUT R10, R145, 0x24, RZ, 0xfc, !PT ;  /* 0x00000024910a7812 */ /* 0x000fe200078efcff */
[----:B------:R5:W-:Y:S01]  /*7f60*/  @P5 STG.E.U8 desc[UR18][R6.64], R37 ;  /* 0x0000002506005986 */ /* 0x000be2000c101112 */
[C---:B------:R-:W-:Y:S01]  /*7f70*/  LEA.HI.X.SX32 R9, R11.reuse, R2, 0x1, P2 ;  /* 0x000000020b097211 */ /* 0x040fe200010f0eff */
[----:B------:R-:W-:Y:S01]  /*7f80*/  VIADD R11, R11, UR5 ;  /* 0x000000050b0b7c36 */ /* 0x000fe20008000000 */
[----:B------:R-:W-:-:S02]  /*7f90*/  SHF.R.S32.HI R3, RZ, 0x8, R3 ;  /* 0x00000008ff037819 */ /* 0x000fc40000011403 */
[----:B---3--:R-:W-:Y:S02]  /*7fa0*/  LOP3.LUT R5, R145, 0x25, RZ, 0xfc, !PT ;  /* 0x0000002591057812 */ /* 0x008fe400078efcff */
[----:B------:R-:W-:Y:S01]  /*7fb0*/  IADD3 R4, P5, PT, R11, R0, RZ ;  /* 0x000000000b047210 */ /* 0x000fe20007fbe0ff */
[----:B------:R3:W-:Y:S01]  /*7fc0*/  @P3 STG.E.U8 desc[UR18][R8.64], R3 ;  /* 0x0000000308003986 */ /* 0x0007e2000c101112 */
[----:B------:R-:W-:Y:S02]  /*7fd0*/  F2FP.SATFINITE.E4M3.F32.PACK_AB_MERGE_C R39, R39, R38, RZ ;  /* 0x000000262727723e */ /* 0x000fe400048070ff */
[----:B-1----:R-:W-:Y:S01]  /*7fe0*/  ISETP.LT.AND P3, PT, R5, UR6, !P0 ;  /* 0x0000000605007c0c */ /* 0x002fe2000c761270 */
[----:B------:R-:W1:Y:S01]  /*7ff0*/  LDCU UR6, c[0x0][0x39c] ;  /* 0x00007380ff0677ac */ /* 0x000e620008000800 */
[----:B0-----:R-:W-:Y:S02]  /*8000*/  ISETP.LT.AND P2, PT, R10, UR4, !P0 ;  /* 0x000000040a007c0c */ /* 0x001fe4000c741270 */
[C---:B------:R-:W-:Y:S01]  /*8010*/  LEA.HI.X.SX32 R5, R11.reuse, R2, 0x1, P5 ;  /* 0x000000020b057211 */ /* 0x040fe200028f0eff */
[----:B------:R-:W0:Y:S01]  /*8020*/  LDCU UR4, c[0x0][0x39c] ;  /* 0x00007380ff0477ac */ /* 0x000e220008000800 */
[----:B------:R-:W-:Y:S01]  /*8030*/  VIADD R11, R11, UR5 ;  /* 0x000000050b0b7c36 */ /* 0x000fe20008000000 */
[----:B-----5:R-:W-:-:S02]  /*8040*/  PRMT R7, R39, 0x9910, RZ ;  /* 0x0000991027077816 */ /* 0x020fc400000000ff */
[----:B------:R5:W-:Y:S01]  /*8050*/  @P4 STG.E.U8 desc[UR18][R4.64], R39 ;  /* 0x0000002704004986 */ /* 0x000be2000c101112 */
[C---:B---3--:R-:W-:Y:S01]  /*8060*/  VIADD R3, R11.reuse, UR5 ;  /* 0x000000050b037c36 */ /* 0x048fe20008000000 */
[----:B------:R-:W-:Y:S01]  /*8070*/  IADD3 R6, P4, PT, R11, R0, RZ ;  /* 0x000000000b067210 */ /* 0x000fe20007f9e0ff */
[----:B------:R-:W-:Y:S01]  /*8080*/  IMAD.MOV.U32 R8, RZ, RZ, R7 ;  /* 0x000000ffff087224 */ /* 0x000fe200078e0007 */
[----:B------:R-:W-:Y:S02]  /*8090*/  LOP3.LUT R10, R145, 0x26, RZ, 0xfc, !PT ;  /* 0x00000026910a7812 */ /* 0x000fe400078efcff */
[----:B------:R-:W-:Y:S02]  /*80a0*/  LEA.HI.X.SX32 R7, R11, R2, 0x1, P4 ;  /* 0x000000020b077211 */ /* 0x000fe400020f0eff */
[----:B------:R-:W-:Y:S02]  /*80b0*/  SHF.R.S32.HI R11, RZ, 0x8, R8 ;  /* 0x00000008ff0b7819 */ /* 0x000fe40000011408 */
[----:B------:R-:W-:-:S02]  /*80c0*/  IADD3 R8, P4, PT, R3, R0, RZ ;  /* 0x0000000003087210 */ /* 0x000fc40007f9e0ff */
[----:B--2---:R-:W-:Y:S01]  /*80d0*/  ISETP.LT.AND P5, PT, R10, UR7, !P0 ;  /* 0x000000070a007c0c */ /* 0x004fe2000c7a1270 */
[----:B------:R2:W-:Y:S01]  /*80e0*/  @P6 STG.E.U8 desc[UR18][R6.64], R11 ;  /* 0x0000000b06006986 */ /* 0x0005e2000c101112 */
[----:B------:R-:W-:Y:S01]  /*80f0*/  LOP3.LUT R10, R145, 0x27, RZ, 0xfc, !PT ;  /* 0x00000027910a7812 */ /* 0x000fe200078efcff */
[----:B------:R-:W3:Y:S01]  /*8100*/  LDCU UR7, c[0x0][0x39c] ;  /* 0x00007380ff0777ac */ /* 0x000ee20008000800 */
[----:B------:R-:W-:Y:S02]  /*8110*/  F2FP.SATFINITE.E4M3.F32.PACK_AB_MERGE_C R41, R41, R40, RZ ;  /* 0x000000282929723e */ /* 0x000fe400048070ff */
[C---:B------:R-:W-:Y:S01]  /*8120*/  LEA.HI.X.SX32 R9, R3.reuse, R2, 0x1, P4 ;  /* 0x0000000203097211 */ /* 0x040fe200020f0eff */
[----:B------:R-:W-:Y:S01]  /*8130*/  VIADD R3, R3, UR5 ;  /* 0x0000000503037c36 */ /* 0x000fe20008000000 */
[----:B0-----:R-:W-:Y:S01]  /*8140*/  ISETP.LT.AND P4, PT, R10, UR4, !P0 ;  /* 0x000000040a007c0c */ /* 0x001fe2000c781270 */
[----:B------:R-:W0:Y:S01]  /*8150*/  LDCU UR4, c[0x0][0x39c] ;  /* 0x00007380ff0477ac */ /* 0x000e220008000800 */
[----:B------:R-:W-:Y:S01]  /*8160*/  PRMT R13, R41, 0x9910, RZ ;  /* 0x00009910290d7816 */ /* 0x000fe200000000ff */
[----:B------:R0:W-:Y:S01]  /*8170*/  @P2 STG.E.U8 desc[UR18][R8.64], R41 ;  /* 0x0000002908002986 */ /* 0x0001e2000c101112 */
[----:B-----5:R-:W-:-:S02]  /*8180*/  IADD3 R4, P2, PT, R3, R0, RZ ;  /* 0x0000000003047210 */ /* 0x020fc40007f5e0ff */
[----:B------:R-:W-:Y:S02]  /*8190*/  SHF.R.S32.HI R13, RZ, 0x8, R13 ;  /* 0x00000008ff0d7819 */ /* 0x000fe4000001140d */
[C---:B------:R-:W-:Y:S01]  /*81a0*/  LEA.HI.X.SX32 R5, R3.reuse, R2, 0x1, P2 ;  /* 0x0000000203057211 */ /* 0x040fe200010f0eff */
[----:B------:R-:W-:Y:S01]  /*81b0*/  VIADD R3, R3, UR5 ;  /* 0x0000000503037c36 */ /* 0x000fe20008000000 */
[----:B------:R-:W-:Y:S02]  /*81c0*/  LOP3.LUT R10, R145, 0x28, RZ, 0xfc, !PT ;  /* 0x00000028910a7812 */ /* 0x000fe400078efcff */
[----:B------:R-:W-:Y:S01]  /*81d0*/  F2FP.SATFINITE.E4M3.F32.PACK_AB_MERGE_C R43, R43, R42, RZ ;  /* 0x0000002a2b2b723e */ /* 0x000fe200048070ff */
[----:B------:R5:W-:Y:S01]  /*81e0*/  @P3 STG.E.U8 desc[UR18][R4.64], R13 ;  /* 0x0000000d04003986 */ /* 0x000be2000c101112 */
[----:B-1----:R-:W-:Y:S01]  /*81f0*/  ISETP.LT.AND P2, PT, R10, UR6, !P0 ;  /* 0x000000060a007c0c */ /* 0x002fe2000c741270 */
[----:B------:R-:W1:Y:S01]  /*8200*/  LDCU UR6, c[0x0][0x39c] ;  /* 0x00007380ff0677ac */ /* 0x000e620008000800 */
[C---:B--2---:R-:W-:Y:S01]  /*8210*/  IADD3 R6, P3, PT, R3.reuse, R0, RZ ;  /* 0x0000000003067210 */ /* 0x044fe20007f7e0ff */
[----:B------:R-:W-:Y:S01]  /*8220*/  VIADD R11, R3, UR5 ;  /* 0x00000005030b7c36 */ /* 0x000fe20008000000 */
[----:B------:R-:W-:-:S02]  /*8230*/  PRMT R10, R43, 0x9910, RZ ;  /* 0x000099102b0a7816 */ /* 0x000fc400000000ff */
[----:B0-----:R-:W-:Y:S02]  /*8240*/  LOP3.LUT R8, R145, 0x29, RZ, 0xfc, !PT ;  /* 0x0000002991087812 */ /* 0x001fe400078efcff */
[----:B------:R-:W-:Y:S01]  /*8250*/  LEA.HI.X.SX32 R7, R3, R2, 0x1, P3 ;  /* 0x0000000203077211 */ /* 0x000fe200018f0eff */
[----:B------:R-:W-:Y:S01]  /*8260*/  IMAD.MOV.U32 R3, RZ, RZ, R10 ;  /* 0x000000ffff037224 */ /* 0x000fe200078e000a */
[----:B------:R-:W-:Y:S01]  /*8270*/  ISETP.LT.AND P3, PT, R8, UR4, !P0 ;  /* 0x0000000408007c0c */ /* 0x000fe2000c761270 */
[----:B------:R-:W0:Y:S01]  /*8280*/  LDCU UR4, c[0x0][0x39c] ;  /* 0x00007380ff0477ac */ /* 0x000e220008000800 */
[----:B------:R-:W-:Y:S01]  /*8290*/  LOP3.LUT R9, R145, 0x2a, RZ, 0xfc, !PT ;  /* 0x0000002a91097812 */ /* 0x000fe200078efcff */
[----:B------:R2:W-:Y:S01]  /*82a0*/  @P5 STG.E.U8 desc[UR18][R6.64], R43 ;  /* 0x0000002b06005986 */ /* 0x0005e2000c101112 */
[----:B------:R-:W-:Y:S02]  /*82b0*/  IADD3 R8, P6, PT, R11, R0, RZ ;  /* 0x000000000b087210 */ /* 0x000fe40007fde0ff */
[----:B---3--:R-:W-:Y:S01]  /*82c0*/  ISETP.LT.AND P5, PT, R9, UR7, !P0 ;  /* 0x0000000709007c0c */ /* 0x008fe2000c7a1270 */
[----:B------:R-:W3:Y:S01]  /*82d0*/  LDCU UR7, c[0x0][0x39c] ;  /* 0x00007380ff0777ac */ /* 0x000ee20008000800 */
[C---:B------:R-:W-:Y:S01]  /*82e0*/  LEA.HI.X.SX32 R9, R11.reuse, R2, 0x1, P6 ;  /* 0x000000020b097211 */ /* 0x040fe200030f0eff */
[----:B------:R-:W-:Y:S01]  /*82f0*/  VIADD R11, R11, UR5 ;  /* 0x000000050b0b7c36 */ /* 0x000fe20008000000 */
[----:B------:R-:W-:-:S02]  /*8300*/  SHF.R.S32.HI R3, RZ, 0x8, R3 ;  /* 0x00000008ff037819 */ /* 0x000fc40000011403 */
[----:B-----5:R-:W-:Y:S02]  /*8310*/  LOP3.LUT R5, R145, 0x2b, RZ, 0xfc, !PT ;  /* 0x0000002b91057812 */ /* 0x020fe400078efcff */
[----:B------:R-:W-:Y:S01]  /*8320*/  F2FP.SATFINITE.E4M3.F32.PACK_AB_MERGE_C R45, R45, R44, RZ ;  /* 0x0000002c2d2d723e */ /* 0x000fe200048070ff */
[----:B------:R5:W-:Y:S01]  /*8330*/  @P4 STG.E.U8 desc[UR18][R8.64], R3 ;  /* 0x0000000308004986 */ /* 0x000be2000c101112 */
[----:B------:R-:W-:Y:S02]  /*8340*/  IADD3 R4, P4, PT, R11, R0, RZ ;  /* 0x000000000b047210 */ /* 0x000fe40007f9e0ff */
[----:B-1----:R-:W-:Y:S01]  /*8350*/  ISETP.LT.AND P6, PT, R5, UR6, !P0 ;  /* 0x0000000605007c0c */ /* 0x002fe2000c7c1270 */
[----:B------:R-:W1:Y:S01]  /*8360*/  LDCU UR6, c[0x0][0x39c] ;  /* 0x00007380ff0677ac */ /* 0x000e620008000800 */
[C---:B------:R-:W-:Y:S01]  /*8370*/  LEA.HI.X.SX32 R5, R11.reuse, R2, 0x1, P4 ;  /* 0x000000020b057211 */ /* 0x040fe200020f0eff */
[----:B------:R-:W-:Y:S01]  /*8380*/  VIADD R11, R11, UR5 ;  /* 0x000000050b0b7c36 */ /* 0x000fe20008000000 */
[----:B------:R-:W-:-:S02]  /*8390*/  PRMT R10, R45, 0x9910, RZ ;  /* 0x000099102d0a7816 */ /* 0x000fc400000000ff */
[----:B--2---:R-:W-:Y:S01]  /*83a0*/  LOP3.LUT R7, R145, 0x2c, RZ, 0xfc, !PT ;  /* 0x0000002c91077812 */ /* 0x004fe200078efcff */
[----:B------:R2:W-:Y:S01]  /*83b0*/  @P2 STG.E.U8 desc[UR18][R4.64], R45 ;  /* 0x0000002d04002986 */ /* 0x0005e2000c101112 */
[----:B------:R-:W-:Y:S01]  /*83c0*/  IADD3 R6, P2, PT, R11, R0, RZ ;  /* 0x000000000b067210 */ /* 0x000fe20007f5e0ff */
[----:B-----5:R-:W-:Y:S01]  /*83d0*/  IMAD.MOV.U32 R8, RZ, RZ, R10 ;  /* 0x000000ffff087224 */ /* 0x020fe200078e000a */
[----:B0-----:R-:W-:Y:S01]  /*83e0*/  ISETP.LT.AND P4, PT, R7, UR4, !P0 ;  /* 0x0000000407007c0c */ /* 0x001fe2000c781270 */
[C---:B------:R-:W-:Y:S01]  /*83f0*/  VIADD R3, R11.reuse, UR5 ;  /* 0x000000050b037c36 */ /* 0x040fe20008000000 */
[----:B------:R-:W-:Y:S01]  /*8400*/  LEA.HI.X.SX32 R7, R11, R2, 0x1, P2 ;  /* 0x000000020b077211 */ /* 0x000fe200010f0eff */
[----:B------:R-:W0:Y:S01]  /*8410*/  LDCU UR4, c[0x0][0x39c] ;  /* 0x00007380ff0477ac */ /* 0x000e220008000800 */
[----:B------:R-:W-:Y:S02]  /*8420*/  SHF.R.S32.HI R11, RZ, 0x8, R8 ;  /* 0x00000008ff0b7819 */ /* 0x000fe40000011408 */
[----:B------:R-:W-:-:S02]  /*8430*/  LOP3.LUT R9, R145, 0x2d, RZ, 0xfc, !PT ;  /* 0x0000002d91097812 */ /* 0x000fc400078efcff */
[----:B------:R-:W-:Y:S01]  /*8440*/  IADD3 R8, P2, PT, R3, R0, RZ ;  /* 0x0000000003087210 */ /* 0x000fe20007f5e0ff */
[----:B------:R5:W-:Y:S01]  /*8450*/  @P3 STG.E.U8 desc[UR18][R6.64], R11 ;  /* 0x0000000b06003986 */ /* 0x000be2000c101112 */
[----:B---3--:R-:W-:Y:S01]  /*8460*/  ISETP.LT.AND P3, PT, R9, UR7, !P0 ;  /* 0x0000000709007c0c */ /* 0x008fe2000c761270 */
[----:B------:R-:W3:Y:S01]  /*8470*/  LDCU UR7, c[0x0][0x39c] ;  /* 0x00007380ff0777ac */ /* 0x000ee20008000800 */
[C---:B------:R-:W-:Y:S01]  /*8480*/  LEA.HI.X.SX32 R9, R3.reuse, R2, 0x1, P2 ;  /* 0x0000000203097211 */ /* 0x040fe200010f0eff */
[----:B------:R-:W-:Y:S01]  /*8490*/  VIADD R3, R3, UR5 ;  /* 0x0000000503037c36 */ /* 0x000fe20008000000 */
[----:B------:R-:W-:Y:S02]  /*84a0*/  F2FP.SATFINITE.E4M3.F32.PACK_AB_MERGE_C R47, R47, R46, RZ ;  /* 0x0000002e2f2f723e */ /* 0x000fe400048070ff */
[----:B------:R-:W-:Y:S02]  /*84b0*/  LOP3.LUT R10, R145, 0x2e, RZ, 0xfc, !PT ;  /* 0x0000002e910a7812 */ /* 0x000fe400078efcff */
[----:B------:R-:W-:Y:S01]  /*84c0*/  PRMT R13, R47, 0x9910, RZ ;  /* 0x000099102f0d7816 */ /* 0x000fe200000000ff */
[----:B------:R0:W-:Y:S01]  /*84d0*/  @P5 STG.E.U8 desc[UR18][R8.64], R47 ;  /* 0x0000002f08005986 */ /* 0x0001e2000c101112 */
[C---:B--2---:R-:W-:Y:S01]  /*84e0*/  IADD3 R4, P5, PT, R3.reuse, R0, RZ ;  /* 0x0000000003047210 */ /* 0x044fe20007fbe0ff */
[----:B-----5:R-:W-:Y:S01]  /*84f0*/  VIADD R11, R3, UR5 ;  /* 0x00000005030b7c36 */ /* 0x020fe20008000000 */
[----:B------:R-:W-:-:S02]  /*8500*/  SHF.R.S32.HI R13, RZ, 0x8, R13 ;  /* 0x00000008ff0d7819 */ /* 0x000fc4000001140d */
[----:B------:R-:W-:Y:S02]  /*8510*/  LEA.HI.X.SX32 R5, R3, R2, 0x1, P5 ;  /* 0x0000000203057211 */ /* 0x000fe400028f0eff */
[----:B------:R-:W-:Y:S02]  /*8520*/  IADD3 R6, P5, PT, R11, R0, RZ ;  /* 0x000000000b067210 */ /* 0x000fe40007fbe0ff */
[----:B------:R-:W-:Y:S01]  /*8530*/  LOP3.LUT R3, R145, 0x2f, RZ, 0xfc, !PT ;  /* 0x0000002f91037812 */ /* 0x000fe200078efcff */
[----:B------:R2:W-:Y:S01]  /*8540*/  @P6 STG.E.U8 desc[UR18][R4.64], R13 ;  /* 0x0000000d04006986 */ /* 0x0005e2000c101112 */
[----:B------:R-:W-:Y:S02]  /*8550*/  F2FP.SATFINITE.E4M3.F32.PACK_AB_MERGE_C R49, R49, R48, RZ ;  /* 0x000000303131723e */ /* 0x000fe400048070ff */
[C---:B------:R-:W-:Y:S01]  /*8560*/  LEA.HI.X.SX32 R7, R11.reuse, R2, 0x1, P5 ;  /* 0x000000020b077211 */ /* 0x040fe200028f0eff */
[----:B------:R-:W-:Y:S01]  /*8570*/  VIADD R11, R11, UR5 ;  /* 0x000000050b0b7c36 */ /* 0x000fe20008000000 */
[----:B0-----:R-:W-:Y:S01]  /*8580*/  ISETP.LT.AND P6, PT, R3, UR4, !P0 ;  /* 0x0000000403007c0c */ /* 0x001fe2000c7c1270 */
[----:B------:R-:W0:Y:S01]  /*8590*/  LDCU UR4, c[0x0][0x39c] ;  /* 0x00007380ff0477ac */ /* 0x000e220008000800 */
[----:B-1----:R-:W-:Y:S01]  /*85a0*/  ISETP.LT.AND P2, PT, R10, UR6, !P0 ;  /* 0x000000060a007c0c */ /* 0x002fe2000c741270 */
[----:B------:R1:W-:Y:S01]  /*85b0*/  @P4 STG.E.U8 desc[UR18][R6.64], R49 ;  /* 0x0000003106004986 */ /* 0x0003e2000c101112 */
[----:B------:R-:W-:Y:S01]  /*85c0*/  IADD3 R8, P4, PT, R11, R0, RZ ;  /* 0x000000000b087210 */ /* 0x000fe20007f9e0ff */
[----:B------:R-:W5:Y:S01]  /*85d0*/  LDCU UR6, c[0x0][0x39c] ;  /* 0x00007380ff0677ac */ /* 0x000f620008000800 */
[----:B------:R-:W-:Y:S01]  /*85e0*/  PRMT R10, R49, 0x9910, RZ ;  /* 0x00009910310a7816 */ /* 0x000fe200000000ff */
[C---:B------:R-:W-:Y:S01]  /*85f0*/  VIADD R3, R11.reuse, UR5 ;  /* 0x000000050b037c36 */ /* 0x040fe20008000000 */
[----:B------:R-:W-:-:S02]  /*8600*/  LEA.HI.X.SX32 R9, R11, R2, 0x1, P4 ;  /* 0x000000020b097211 */ /* 0x000fc400020f0eff */
[----:B------:R-:W-:Y:S02]  /*8610*/  SHF.R.S32.HI R11, RZ, 0x8, R10 ;  /* 0x00000008ff0b7819 */ /* 0x000fe4000001140a */
[----:B--2---:R-:W-:Y:S02]  /*8620*/  LOP3.LUT R5, R145, 0x31, RZ, 0xfc, !PT ;  /* 0x0000003191057812 */ /* 0x004fe400078efcff */
[----:B------:R-:W-:Y:S01]  /*8630*/  IADD3 R4, P5, PT, R3, R0, RZ ;  /* 0x0000000003047210 */ /* 0x000fe20007fbe0ff */
[----:B------:R2:W-:Y:S01]  /*8640*/  @P3 STG.E.U8 desc[UR18][R8.64], R11 ;  /* 0x0000000b08003986 */ /* 0x0005e2000c101112 */
[----:B-1----:R-:W-:Y:S02]  /*8650*/  LOP3.LUT R6, R145, 0x32, RZ, 0xfc, !PT ;  /* 0x0000003291067812 */ /* 0x002fe400078efcff */
[----:B---3--:R-:W-:Y:S01]  /*8660*/  ISETP.LT.AND P3, PT, R5, UR7, !P0 ;  /* 0x0000000705007c0c */ /* 0x008fe2000c761270 */
[----:B------:R-:W1:Y:S01]  /*8670*/  LDCU UR7, c[0x0][0x39c] ;  /* 0x00007380ff0777ac */ /* 0x000e620008000800 */
[C---:B------:R-:W-:Y:S01]  /*8680*/  LEA.HI.X.SX32 R5, R3.reuse, R2, 0x1, P5 ;  /* 0x0000000203057211 */ /* 0x040fe200028f0eff */
[----:B------:R-:W-:Y:S01]  /*8690*/  VIADD R3, R3, UR5 ;  /* 0x0000000503037c36 */ /* 0x000fe20008000000 */
[----:B------:R-:W-:-:S02]  /*86a0*/  F2FP.SATFINITE.E4M3.F32.PACK_AB_MERGE_C R51, R51, R50, RZ ;  /* 0x000000323333723e */ /* 0x000fc400048070ff */
[----:B------:R-:W-:Y:S02]  /*86b0*/  LOP3.LUT R12, R145, 0x30, RZ, 0xfc, !PT ;  /* 0x00000030910c7812 */ /* 0x000fe400078efcff */
[----:B0-----:R-:W-:Y:S01]  /*86c0*/  ISETP.LT.AND P5, PT, R6, UR4, !P0 ;  /* 0x0000000406007c0c */ /* 0x001fe2000c7a1270 */
[----:B------:R-:W0:Y:S01]  /*86d0*/  LDCU UR4, c[0x0][0x39c] ;  /* 0x00007380ff0477ac */ /* 0x000e220008000800 */
[----:B------:R-:W-:Y:S01]  /*86e0*/  PRMT R7, R51, 0x9910, RZ ;  /* 0x0000991033077816 */ /* 0x000fe200000000ff */
[----:B------:R3:W-:Y:S01]  /*86f0*/  @P2 STG.E.U8 desc[UR18][R4.64], R51 ;  /* 0x0000003304002986 */ /* 0x0007e2000c101112 */
[----:B-----5:R-:W-:Y:S01]  /*8700*/  ISETP.LT.AND P4, PT, R12, UR6, !P0 ;  /* 0x000000060c007c0c */ /* 0x020fe2000c781270 */
[----:B------:R-:W5:Y:S01]  /*8710*/  LDCU UR6, c[0x0][0x39c] ;  /* 0x00007380ff0677ac */ /* 0x000f620008000800 */
[C---:B------:R-:W-:Y:S01]  /*8720*/  IADD3 R6, P2, PT, R3.reuse, R0, RZ ;  /* 0x0000000003067210 */ /* 0x040fe20007f5e0ff */
[----:B--2---:R-:W-:Y:S01]  /*8730*/  VIADD R11, R3, UR5 ;  /* 0x00000005030b7c36 */ /* 0x004fe20008000000 */
[----:B------:R-:W-:Y:S01]  /*8740*/  F2FP.SATFINITE.E4M3.F32.PACK_AB_MERGE_C R53, R53, R52, RZ ;  /* 0x000000343535723e */ /* 0x000fe200048070ff */
[----:B------:R-:W-:Y:S01]  /*8750*/  IMAD.MOV.U32 R9, RZ, RZ, R7 ;  /* 0x000000ffff097224 */ /* 0x000fe200078e0007 */
[----:B------:R-:W-:-:S02]  /*8760*/  LEA.HI.X.SX32 R7, R3, R2, 0x1, P2 ;  /* 0x0000000203077211 */ /* 0x000fc400010f0eff */
[C---:B------:R-:W-:Y:S02]  /*8770*/  IADD3 R8, P2, PT, R11.reuse, R0, RZ ;  /* 0x000000000b087210 */ /* 0x040fe40007f5e0ff */
[----:B------:R-:W-:Y:S02]  /*8780*/  SHF.R.S32.HI R3, RZ, 0x8, R9 ;  /* 0x00000008ff037819 */ /* 0x000fe40000011409 */
[C---:B------:R-:W-:Y:S01]  /*8790*/  LEA.HI.X.SX32 R9, R11.reuse, R2, 0x1, P2 ;  /* 0x000000020b097211 */ /* 0x040fe200010f0eff */
[----:B------:R-:W-:Y:S01]  /*87a0*/  VIADD R11, R11, UR5 ;  /* 0x000000050b0b7c36 */ /* 0x000fe20008000000 */
[C---:B---3--:R-:W-:Y:S01]  /*87b0*/  LOP3.LUT R4, R145.reuse, 0x33, RZ, 0xfc, !PT ;  /* 0x0000003391047812 */ /* 0x048fe200078efcff */
[----:B------:R2:W-:Y:S01]  /*87c0*/  @P6 STG.E.U8 desc[UR18][R6.64], R3 ;  /* 0x0000000306006986 */ /* 0x0005e2000c101112 */
[----:B------:R-:W-:Y:S02]  /*87d0*/  LOP3.LUT R5, R145, 0x34, RZ, 0xfc, !PT ;  /* 0x0000003491057812 */ /* 0x000fe400078efcff */
[----:B0-----:R-:W-:Y:S01]  /*87e0*/  ISETP.LT.AND P2, PT, R4, UR4, !P0 ;  /* 0x0000000404007c0c */ /* 0x001fe2000c741270 */
[----:B------:R0:W-:Y:S01]  /*87f0*/  @P4 STG.E.U8 desc[UR18][R8.64], R53 ;  /* 0x0000003508004986 */ /* 0x0001e2000c101112 */
[----:B------:R-:W-:Y:S01]  /*8800*/  PRMT R13, R53, 0x9910, RZ ;  /* 0x00009910350d7816 */ /* 0x000fe200000000ff */
[----:B------:R-:W3:Y:S01]  /*8810*/  LDCU UR4, c[0x0][0x39c] ;  /* 0x00007380ff0477ac */ /* 0x000ee20008000800 */
[----:B------:R-:W-:-:S02]  /*8820*/  IADD3 R4, P6, PT, R11, R0, RZ ;  /* 0x000000000b047210 */ /* 0x000fc40007fde0ff */
[----:B-----5:R-:W-:Y:S01]  /*8830*/  ISETP.LT.AND P4, PT, R5, UR6, !P0 ;  /* 0x0000000605007c0c */ /* 0x020fe2000c781270 */
[----:B------:R-:W5:Y:S01]  /*8840*/  LDCU UR6, c[0x0][0x39c] ;  /* 0x00007380ff0677ac */ /* 0x000f620008000800 */
[C---:B------:R-:W-:Y:S01]  /*8850*/  LEA.HI.X.SX32 R5, R11.reuse, R2, 0x1, P6 ;  /* 0x000000020b057211 */ /* 0x040fe200030f0eff */
[----:B------:R-:W-:Y:S01]  /*8860*/  VIADD R11, R11, UR5 ;  /* 0x000000050b0b7c36 */ /* 0x000fe20008000000 */
[----:B------:R-:W-:Y:S02]  /*8870*/  SHF.R.S32.HI R13, RZ, 0x8, R13 ;  /* 0x00000008ff0d7819 */ /* 0x000fe4000001140d */
[----:B------:R-:W-:Y:S01]  /*8880*/  F2FP.SATFINITE.E4M3.F32.PACK_AB_MERGE_C R55, R55, R54, RZ ;  /* 0x000000363737723e */ /* 0x000fe200048070ff */
[----:B--2---:R-:W-:Y:S01]  /*8890*/  VIADD R3, R11, UR5 ;  /* 0x000000050b037c36 */ /* 0x004fe20008000000 */
[----:B------:R-:W-:Y:S01]  /*88a0*/  LOP3.LUT R10, R145, 0x35, RZ, 0xfc, !PT ;  /* 0x00000035910a7812 */ /* 0x000fe200078efcff */
[----:B------:R2:W-:Y:S01]  /*88b0*/  @P3 STG.E.U8 desc[UR18][R4.64], R13 ;  /* 0x0000000d04003986 */ /* 0x0005e2000c101112 */
[----:B------:R-:W-:-:S02]  /*88c0*/  IADD3 R6, P3, PT, R11, R0, RZ ;  /* 0x000000000b067210 */ /* 0x000fc40007f7e0ff */
[----:B0-----:R-:W-:Y:S02]  /*88d0*/  PRMT R9, R55, 0x9910, RZ ;  /* 0x0000991037097816 */ /* 0x001fe400000000ff */
[----:B------:R-:W-:Y:S02]  /*88e0*/  LEA.HI.X.SX32 R7, R11, R2, 0x1, P3 ;  /* 0x000000020b077211 */ /* 0x000fe400018f0eff */
[C---:B------:R-:W-:Y:S01]  /*88f0*/  IADD3 R8, P3, PT, R3.reuse, R0, RZ ;  /* 0x0000000003087210 */ /* 0x040fe20007f7e0ff */
[----:B------:R-:W-:Y:S01]  /*8900*/  IMAD.MOV.U32 R11, RZ, RZ, R9 ;  /* 0x000000ffff0b7224 */ /* 0x000fe200078e0009 */
[----:B-1----:R-:W-:Y:S01]  /*8910*/  ISETP.LT.AND P6, PT, R10, UR7, !P0 ;  /* 0x000000070a007c0c */ /* 0x002fe2000c7c1270 */
[----:B------:R0:W-:Y:S01]  /*8920*/  @P5 STG.E.U8 desc[UR18][R6.64], R55 ;  /* 0x0000003706005986 */ /* 0x0001e2000c101112 */
[C---:B------:R-:W-:Y:S01]  /*8930*/  LEA.HI.X.SX32 R9, R3.reuse, R2, 0x1, P3 ;  /* 0x0000000203097211 */ /* 0x040fe200018f0eff */
[----:B------:R-:W-:Y:S01]  /*8940*/  VIADD R3, R3, UR5 ;  /* 0x0000000503037c36 */ /* 0x000fe20008000000 */
[----:B------:R-:W-:Y:S01]  /*8950*/  SHF.R.S32.HI R11, RZ, 0x8, R11 ;  /* 0x00000008ff0b7819 */ /* 0x000fe2000001140b */
[----:B------:R-:W1:Y:S01]  /*8960*/  LDCU UR7, c[0x0][0x39c] ;  /* 0x00007380ff0777ac */ /* 0x000e620008000800 */
[----:B--2---:R-:W-:-:S02]  /*8970*/  LOP3.LUT R5, R145, 0x37, RZ, 0xfc, !PT ;  /* 0x0000003791057812 */ /* 0x004fc400078efcff */
[----:B------:R-:W-:Y:S01]  /*8980*/  LOP3.LUT R10, R145, 0x36, RZ, 0xfc, !PT ;  /* 0x00000036910a7812 */ /* 0x000fe200078efcff */
[----:B------:R2:W-:Y:S01]  /*8990*/  @P2 STG.E.U8 desc[UR18][R8.64], R11 ;  /* 0x0000000b08002986 */ /* 0x0005e2000c101112 */
[----:B------:R-:W-:Y:S02]  /*89a0*/  IADD3 R4, P5, PT, R3, R0, RZ ;  /* 0x0000000003047210 */ /* 0x000fe40007fbe0ff */
[----:B------:R-:W-:Y:S02]  /*89b0*/  F2FP.SATFINITE.E4M3.F32.PACK_AB_MERGE_C R57, R57, R56, RZ ;  /* 0x000000383939723e */ /* 0x000fe400048070ff */
[----:B-----5:R-:W-:Y:S01]  /*89c0*/  ISETP.LT.AND P2, PT, R5, UR6, !P0 ;  /* 0x0000000605007c0c */ /* 0x020fe2000c741270 */
[----:B------:R-:W5:Y:S01]  /*89d0*/  LDCU UR6, c[0x0][0x39c] ;  /* 0x00007380ff0677ac */ /* 0x000f620008000800 */
[----:B---3--:R-:W-:Y:S02]  /*89e0*/  ISETP.LT.AND P3, PT, R10, UR4, !P0 ;  /* 0x000000040a007c0c */ /* 0x008fe4000c761270 */
[C---:B------:R-:W-:Y:S01]  /*89f0*/  LEA.HI.X.SX32 R5, R3.reuse, R2, 0x1, P5 ;  /* 0x0000000203057211 */ /* 0x040fe200028f0eff */
[----:B------:R-:W3:Y:S01]  /*8a00*/  LDCU UR4, c[0x0][0x39c] ;  /* 0x00007380ff0477ac */ /* 0x000ee20008000800 */
[----:B------:R-:W-:Y:S01]  /*8a10*/  VIADD R3, R3, UR5 ;  /* 0x0000000503037c36 */ /* 0x000fe20008000000 */
[----:B0-----:R-:W-:-:S02]  /*8a20*/  PRMT R7, R57, 0x9910, RZ ;  /* 0x0000991039077816 */ /* 0x001fc400000000ff */
[----:B------:R0:W-:Y:S01]  /*8a30*/  @P4 STG.E.U8 desc[UR18][R4.64], R57 ;  /* 0x0000003904004986 */ /* 0x0001e2000c101112 */
[C---:B--2---:R-:W-:Y:S01]  /*8a40*/  VIADD R11, R3.reuse, UR5 ;  /* 0x00000005030b7c36 */ /* 0x044fe20008000000 */
[----:B------:R-:W-:Y:S01]  /*8a50*/  IADD3 R6, P4, PT, R3, R0, RZ ;  /* 0x0000000003067210 */ /* 0x000fe20007f9e0ff */
[----:B------:R-:W-:Y:S01]  /*8a60*/  IMAD.MOV.U32 R8, RZ, RZ, R7 ;  /* 0x000000ffff087224 */ /* 0x000fe200078e0007 */
[----:B------:R-:W-:Y:S02]  /*8a70*/  LOP3.LUT R10, R145, 0x38, RZ, 0xfc, !PT ;  /* 0x00000038910a7812 */ /* 0x000fe400078efcff */
[----:B------:R-:W-:Y:S02]  /*8a80*/  LEA.HI.X.SX32 R7, R3, R2, 0x1, P4 ;  /* 0x0000000203077211 */ /* 0x000fe400020f0eff */
[----:B------:R-:W-:Y:S02]  /*8a90*/  SHF.R.S32.HI R3, RZ, 0x8, R8 ;  /* 0x00000008ff037819 */ /* 0x000fe40000011408 */
[----:B------:R-:W-:-:S02]  /*8aa0*/  IADD3 R8, P4, PT, R11, R0, RZ ;  /* 0x000000000b087210 */ /* 0x000fc40007f9e0ff */
[----:B-1----:R-:W-:Y:S01]  /*8ab0*/  ISETP.LT.AND P5, PT, R10, UR7, !P0 ;  /* 0x000000070a007c0c */ /* 0x002fe2000c7a1270 */
[----:B------:R1:W-:Y:S01]  /*8ac0*/  @P6 STG.E.U8 desc[UR18][R6.64], R3 ;  /* 0x0000000306006986 */ /* 0x0003e2000c101112 */
[----:B------:R-:W-:Y:S01]  /*8ad0*/  LOP3.LUT R10, R145, 0x39, RZ, 0xfc, !PT ;  /* 0x00000039910a7812 */ /* 0x000fe200078efcff */
[----:B------:R-:W2:Y:S01]  /*8ae0*/  LDCU UR7, c[0x0][0x39c] ;  /* 0x00007380ff0777ac */ /* 0x000ea20008000800 */
[----:B------:R-:W-:Y:S02]  /*8af0*/  F2FP.SATFINITE.E4M3.F32.PACK_AB_MERGE_C R59, R59, R58, RZ ;  /* 0x0000003a3b3b723e */ /* 0x000fe400048070ff */
[C---:B------:R-:W-:Y:S01]  /*8b00*/  LEA.HI.X.SX32 R9, R11.reuse, R2, 0x1, P4 ;  /* 0x000000020b097211 */ /* 0x040fe200020f0eff */
[----:B------:R-:W-:Y:S01]  /*8b10*/  VIADD R11, R11, UR5 ;  /* 0x000000050b0b7c36 */ /* 0x000fe20008000000 */
[----:B---3--:R-:W-:Y:S01]  /*8b20*/  ISETP.LT.AND P4, PT, R10, UR4, !P0 ;  /* 0x000000040a007c0c */ /* 0x008fe2000c781270 */
[----:B------:R-:W3:Y:S01]  /*8b30*/  LDCU UR4, c[0x0][0x39c] ;  /* 0x00007380ff0477ac */ /* 0x000ee20008000800 */
[----:B------:R-:W-:Y:S01]  /*8b40*/  PRMT R13, R59, 0x9910, RZ ;  /* 0x000099103b0d7816 */ /* 0x000fe200000000ff */
[----:B------:R1:W-:Y:S01]  /*8b50*/  @P3 STG.E.U8 desc[UR18][R8.64], R59 ;  /* 0x0000003b08003986 */ /* 0x0003e2000c101112 */
[----:B0-----:R-:W-:-:S02]  /*8b60*/  IADD3 R4, P3, PT, R11, R0, RZ ;  /* 0x000000000b047210 */ /* 0x001fc40007f7e0ff */
[----:B------:R-:W-:Y:S02]  /*8b70*/  SHF.R.S32.HI R13, RZ, 0x8, R13 ;  /* 0x00000008ff0d7819 */ /* 0x000fe4000001140d */
[C---:B------:R-:W-:Y:S01]  /*8b80*/  LEA.HI.X.SX32 R5, R11.reuse, R2, 0x1, P3 ;  /* 0x000000020b057211 */ /* 0x040fe200018f0eff */
[----:B------:R-:W-:Y:S01]  /*8b90*/  VIADD R11, R11, UR5 ;  /* 0x000000050b0b7c36 */ /* 0x000fe20008000000 */
[----:B------:R-:W-:Y:S02]  /*8ba0*/  LOP3.LUT R10, R145, 0x3a, RZ, 0xfc, !PT ;  /* 0x0000003a910a7812 */ /* 0x000fe400078efcff */
[----:B------:R-:W-:Y:S01]  /*8bb0*/  F2FP.SATFINITE.E4M3.F32.PACK_AB_MERGE_C R61, R61, R60, RZ ;  /* 0x0000003c3d3d723e */ /* 0x000fe200048070ff */
[----:B------:R0:W-:Y:S01]  /*8bc0*/  @P2 STG.E.U8 desc[UR18][R4.64], R13 ;  /* 0x0000000d04002986 */ /* 0x0001e2000c101112 */
[----:B-----5:R-:W-:Y:S01]  /*8bd0*/  ISETP.LT.AND P3, PT, R10, UR6, !P0 ;  /* 0x000000060a007c0c */ /* 0x020fe2000c761270 */
[----:B------:R-:W5:Y:S01]  /*8be0*/  LDCU UR6, c[0x0][0x39c] ;  /* 0x00007380ff0677ac */ /* 0x000f620008000800 */
[C---:B-1----:R-:W-:Y:S01]  /*8bf0*/  IADD3 R6, P2, PT, R11.reuse, R0, RZ ;  /* 0x000000000b067210 */ /* 0x042fe20007f5e0ff */
[----:B------:R-:W-:Y:S01]  /*8c00*/  VIADD R3, R11, UR5 ;  /* 0x000000050b037c36 */ /* 0x000fe20008000000 */
[----:B------:R-:W-:-:S02]  /*8c10*/  PRMT R10, R61, 0x9910, RZ ;  /* 0x000099103d0a7816 */ /* 0x000fc400000000ff */
[----:B------:R-:W-:Y:S02]  /*8c20*/  LOP3.LUT R8, R145, 0x3b, RZ, 0xfc, !PT ;  /* 0x0000003b91087812 */ /* 0x000fe400078efcff */
[----:B------:R-:W-:Y:S01]  /*8c30*/  LEA.HI.X.SX32 R7, R11, R2, 0x1, P2 ;  /* 0x000000020b077211 */ /* 0x000fe200010f0eff */
[----:B------:R-:W-:Y:S01]  /*8c40*/  IMAD.MOV.U32 R11, RZ, RZ, R10 ;  /* 0x000000ffff0b7224 */ /* 0x000fe200078e000a */
[----:B---3--:R-:W-:Y:S01]  /*8c50*/  ISETP.LT.AND P2, PT, R8, UR4, !P0 ;  /* 0x0000000408007c0c */ /* 0x008fe2000c741270 */
[----:B------:R-:W1:Y:S01]  /*8c60*/  LDCU UR4, c[0x0][0x39c] ;  /* 0x00007380ff0477ac */ /* 0x000e620008000800 */
[----:B------:R-:W-:Y:S01]  /*8c70*/  LOP3.LUT R9, R145, 0x3c, RZ, 0xfc, !PT ;  /* 0x0000003c91097812 */ /* 0x000fe200078efcff */
[----:B------:R3:W-:Y:S01]  /*8c80*/  @P5 STG.E.U8 desc[UR18][R6.64], R61 ;  /* 0x0000003d06005986 */ /* 0x0007e2000c101112 */
[----:B------:R-:W-:Y:S02]  /*8c90*/  IADD3 R8, P6, PT, R3, R0, RZ ;  /* 0x0000000003087210 */ /* 0x000fe40007fde0ff */
[----:B--2---:R-:W-:Y:S01]  /*8ca0*/  ISETP.LT.AND P5, PT, R9, UR7, !P0 ;  /* 0x0000000709007c0c */ /* 0x004fe2000c7a1270 */
[----:B------:R-:W2:Y:S01]  /*8cb0*/  LDCU UR7, c[0x0][0x39c] ;  /* 0x00007380ff0777ac */ /* 0x000ea20008000800 */
[C---:B------:R-:W-:Y:S01]  /*8cc0*/  LEA.HI.X.SX32 R9, R3.reuse, R2, 0x1, P6 ;  /* 0x0000000203097211 */ /* 0x040fe200030f0eff */
[----:B------:R-:W-:Y:S01]  /*8cd0*/  VIADD R3, R3, UR5 ;  /* 0x0000000503037c36 */ /* 0x000fe20008000000 */
[----:B------:R-:W-:-:S02]  /*8ce0*/  SHF.R.S32.HI R11, RZ, 0x8, R11 ;  /* 0x00000008ff0b7819 */ /* 0x000fc4000001140b */
[----:B0-----:R-:W-:Y:S02]  /*8cf0*/  LOP3.LUT R5, R145, 0x3d, RZ, 0xfc, !PT ;  /* 0x0000003d91057812 */ /* 0x001fe400078efcff */
[----:B------:R-:W-:Y:S01]  /*8d00*/  F2FP.SATFINITE.E4M3.F32.PACK_AB_MERGE_C R63, R63, R62, RZ ;  /* 0x0000003e3f3f723e */ /* 0x000fe200048070ff */
[----:B------:R0:W-:Y:S01]  /*8d10*/  @P4 STG.E.U8 desc[UR18][R8.64], R11 ;  /* 0x0000000b08004986 */ /* 0x0001e2000c101112 */
[----:B------:R-:W-:Y:S02]  /*8d20*/  IADD3 R4, P4, PT, R3, R0, RZ ;  /* 0x0000000003047210 */ /* 0x000fe40007f9e0ff */
[----:B-----5:R-:W-:Y:S01]  /*8d30*/  ISETP.LT.AND P6, PT, R5, UR6, !P0 ;  /* 0x0000000605007c0c */ /* 0x020fe2000c7c1270 */
[----:B------:R-:W5:Y:S01]  /*8d40*/  LDCU UR6, c[0x0][0x39c] ;  /* 0x00007380ff0677ac */ /* 0x000f620008000800 */
[C---:B------:R-:W-:Y:S01]  /*8d50*/  LEA.HI.X.SX32 R5, R3.reuse, R2, 0x1, P4 ;  /* 0x0000000203057211 */ /* 0x040fe200020f0eff */
[----:B------:R-:W-:Y:S01]  /*8d60*/  VIADD R3, R3, UR5 ;  /* 0x0000000503037c36 */ /* 0x000fe20008000000 */
[----:B------:R-:W-:-:S02]  /*8d70*/  PRMT R10, R63, 0x9910, RZ ;  /* 0x000099103f0a7816 */ /* 0x000fc400000000ff */
[----:B---3--:R-:W-:Y:S01]  /*8d80*/  LOP3.LUT R7, R145, 0x3e, RZ, 0xfc, !PT ;  /* 0x0000003e91077812 */ /* 0x008fe200078efcff */
[----:B------:R3:W-:Y:S01]  /*8d90*/  @P3 STG.E.U8 desc[UR18][R4.64], R63 ;  /* 0x0000003f04003986 */ /* 0x0007e2000c101112 */
[----:B------:R-:W-:Y:S01]  /*8da0*/  IADD3 R6, P3, PT, R3, R0, RZ ;  /* 0x0000000003067210 */ /* 0x000fe20007f7e0ff */
[----:B0-----:R-:W-:Y:S01]  /*8db0*/  IMAD.MOV.U32 R8, RZ, RZ, R10 ;  /* 0x000000ffff087224 */ /* 0x001fe200078e000a */
[----:B-1----:R-:W-:Y:S01]  /*8dc0*/  ISETP.LT.AND P4, PT, R7, UR4, !P0 ;  /* 0x0000000407007c0c */ /* 0x002fe2000c781270 */
[C---:B------:R-:W-:Y:S01]  /*8dd0*/  VIADD R11, R3.reuse, UR5 ;  /* 0x00000005030b7c36 */ /* 0x040fe20008000000 */
[----:B------:R-:W-:Y:S01]  /*8de0*/  LEA.HI.X.SX32 R7, R3, R2, 0x1, P3 ;  /* 0x0000000203077211 */ /* 0x000fe200018f0eff */
[----:B------:R-:W0:Y:S01]  /*8df0*/  LDCU UR4, c[0x0][0x39c] ;  /* 0x00007380ff0477ac */ /* 0x000e220008000800 */
[----:B------:R-:W-:Y:S02]  /*8e00*/  SHF.R.S32.HI R3, RZ, 0x8, R8 ;  /* 0x00000008ff037819 */ /* 0x000fe40000011408 */
[----:B------:R-:W-:-:S02]  /*8e10*/  LOP3.LUT R9, R145, 0x3f, RZ, 0xfc, !PT ;  /* 0x0000003f91097812 */ /* 0x000fc400078efcff */
[----:B------:R-:W-:Y:S01]  /*8e20*/  IADD3 R8, P3, PT, R11, R0, RZ ;  /* 0x000000000b087210 */ /* 0x000fe20007f7e0ff */
[----:B------:R1:W-:Y:S01]  /*8e30*/  @P2 STG.E.U8 desc[UR18][R6.64], R3 ;  /* 0x0000000306002986 */ /* 0x0003e2000c101112 */
[----:B--2---:R-:W-:Y:S01]  /*8e40*/  ISETP.LT.AND P2, PT, R9, UR7, !P0 ;  /* 0x0000000709007c0c */ /* 0x004fe2000c741270 */
[----:B------:R-:W2:Y:S01]  /*8e50*/  LDCU UR7, c[0x0][0x39c] ;  /* 0x00007380ff0777ac */ /* 0x000ea20008000800 */
[C---:B------:R-:W-:Y:S01]  /*8e60*/  LEA.HI.X.SX32 R9, R11.reuse, R2, 0x1, P3 ;  /* 0x000000020b097211 */ /* 0x040fe200018f0eff */
[----:B------:R-:W-:Y:S01]  /*8e70*/  VIADD R11, R11, UR5 ;  /* 0x000000050b0b7c36 */ /* 0x000fe20008000000 */
[----:B------:R-:W-:Y:S02]  /*8e80*/  F2FP.SATFINITE.E4M3.F32.PACK_AB_MERGE_C R65, R65, R64, RZ ;  /* 0x000000404141723e */ /* 0x000fe400048070ff */
[----:B------:R-:W-:Y:S02]  /*8e90*/  LOP3.LUT R10, R145, 0x40, RZ, 0xfc, !PT ;  /* 0x00000040910a7812 */ /* 0x000fe400078efcff */
[----:B------:R-:W-:Y:S01]  /*8ea0*/  PRMT R13, R65, 0x9910, RZ ;  /* 0x00009910410d7816 */ /* 0x000fe200000000ff */
[----:B------:R0:W-:Y:S01]  /*8eb0*/  @P5 STG.E.U8 desc[UR18][R8.64], R65 ;  /* 0x0000004108005986 */ /* 0x0001e2000c101112 */
[C---:B---3--:R-:W-:Y:S01]  /*8ec0*/  IADD3 R4, P5, PT, R11.reuse, R0, RZ ;  /* 0x000000000b047210 */ /* 0x048fe20007fbe0ff */
[----:B-1----:R-:W-:Y:S01]  /*8ed0*/  VIADD R3, R11, UR5 ;  /* 0x000000050b037c36 */ /* 0x002fe20008000000 */
[----:B------:R-:W-:-:S02]  /*8ee0*/  SHF.R.S32.HI R13, RZ, 0x8, R13 ;  /* 0x00000008ff0d7819 */ /* 0x000fc4000001140d */
[----:B------:R-:W-:Y:S02]  /*8ef0*/  LEA.HI.X.SX32 R5, R11, R2, 0x1, P5 ;  /* 0x000000020b057211 */ /* 0x000fe400028f0eff */
[----:B-----5:R-:W-:Y:S01]  /*8f00*/  ISETP.LT.AND P3, PT, R10, UR6, !P0 ;  /* 0x000000060a007c0c */ /* 0x020fe2000c761270 */
[----:B------:R-:W1:Y:S01]  /*8f10*/  LDCU UR6, c[0x0][0x39c] ;  /* 0x00007380ff0677ac */ /* 0x000e620008000800 */
[----:B------:R-:W-:Y:S01]  /*8f20*/  IADD3 R6, P5, PT, R3, R0, RZ ;  /* 0x0000000003067210 */ /* 0x000fe20007fbe0ff */
[----:B------:R3:W-:Y:S01]  /*8f30*/  @P6 STG.E.U8 desc[UR18][R4.64], R13 ;  /* 0x0000000d04006986 */ /* 0x0007e2000c101112 */
[----:B------:R-:W-:Y:S02]  /*8f40*/  LOP3.LUT R10, R145, 0x41, RZ, 0xfc, !PT ;  /* 0x00000041910a7812 */ /* 0x000fe400078efcff */
[----:B------:R-:W-:Y:S02]  /*8f50*/  F2FP.SATFINITE.E4M3.F32.PACK_AB_MERGE_C R67, R67, R66, RZ ;  /* 0x000000424343723e */ /* 0x000fe400048070ff */
[C---:B------:R-:W-:Y:S01]  /*8f60*/  LEA.HI.X.SX32 R7, R3.reuse, R2, 0x1, P5 ;  /* 0x0000000203077211 */ /* 0x040fe200028f0eff */
[----:B------:R-:W-:Y:S01]  /*8f70*/  VIADD R3, R3, UR5 ;  /* 0x0000000503037c36 */ /* 0x000fe20008000000 */
[----:B0-----:R-:W-:Y:S01]  /*8f80*/  ISETP.LT.AND P6, PT, R10, UR4, !P0 ;  /* 0x000000040a007c0c */ /* 0x001fe2000c7c1270 */
[----:B------:R-:W0:Y:S01]  /*8f90*/  LDCU UR4, c[0x0][0x39c] ;  /* 0x00007380ff0477ac */ /* 0x000e220008000800 */
[----:B------:R-:W-:Y:S01]  /*8fa0*/  PRMT R10, R67, 0x9910, RZ ;  /* 0x00009910430a7816 */ /* 0x000fe200000000ff */
[----:B------:R5:W-:Y:S01]  /*8fb0*/  @P4 STG.E.U8 desc[UR18][R6.64], R67 ;  /* 0x0000004306004986 */ /* 0x000be2000c101112 */
[C---:B------:R-:W-:Y:S01]  /*8fc0*/  IADD3 R8, P4, PT, R3.reuse, R0, RZ ;  /* 0x0000000003087210 */ /* 0x040fe20007f9e0ff */
[----:B------:R-:W-:Y:S01]  /*8fd0*/  VIADD R11, R3, UR5 ;  /* 0x00000005030b7c36 */ /* 0x000fe20008000000 */
[----:B---3--:R-:W-:-:S02]  /*8fe0*/  LOP3.LUT R5, R145, 0x43, RZ, 0xfc, !PT ;  /* 0x0000004391057812 */ /* 0x008fc400078efcff */
[----:B------:R-:W-:Y:S02]  /*8ff0*/  LEA.HI.X.SX32 R9, R3, R2, 0x1, P4 ;  /* 0x0000000203097211 */ /* 0x000fe400020f0eff */
[----:B------:R-:W-:Y:S02]  /*9000*/  SHF.R.S32.HI R3, RZ, 0x8, R10 ;  /* 0x00000008ff037819 */ /* 0x000fe4000001140a */
[----:B------:R-:W-:Y:S02]  /*9010*/  IADD3 R4, P5, PT, R11, R0, RZ ;  /* 0x000000000b047210 */ /* 0x000fe40007fbe0ff */
[----:B------:R-:W-:Y:S01]  /*9020*/  F2FP.SATFINITE.E4M3.F32.PACK_AB_MERGE_C R69, R69, R68, RZ ;  /* 0x000000444545723e */ /* 0x000fe200048070ff */
[----:B------:R3:W-:Y:S01]  /*9030*/  @P2 STG.E.U8 desc[UR18][R8.64], R3 ;  /* 0x0000000308002986 */ /* 0x0007e2000c101112 */
[----:B-----5:R-:W-:Y:S02]  /*9040*/  LOP3.LUT R6, R145, 0x44, RZ, 0xfc, !PT ;  /* 0x0000004491067812 */ /* 0x020fe400078efcff */
[----:B--2---:R-:W-:Y:S01]  /*9050*/  ISETP.LT.AND P2, PT, R5, UR7, !P0 ;  /* 0x0000000705007c0c */ /* 0x004fe2000c741270 */
[----:B------:R-:W2:Y:S01]  /*9060*/  LDCU UR7, c[0x0][0x39c] ;  /* 0x00007380ff0777ac */ /* 0x000ea20008000800 */
[C---:B------:R-:W-:Y:S01]  /*9070*/  LEA.HI.X.SX32 R5, R11.reuse, R2, 0x1, P5 ;  /* 0x000000020b057211 */ /* 0x040fe200028f0eff */
[----:B------:R-:W-:Y:S01]  /*9080*/  VIADD R11, R11, UR5 ;  /* 0x000000050b0b7c36 */ /* 0x000fe20008000000 */
[----:B------:R-:W-:-:S02]  /*9090*/  LOP3.LUT R12, R145, 0x42, RZ, 0xfc, !PT ;  /* 0x00000042910c7812 */ /* 0x000fc400078efcff */
[----:B0-----:R-:W-:Y:S01]  /*90a0*/  ISETP.LT.AND P5, PT, R6, UR4, !P0 ;  /* 0x0000000406007c0c */ /* 0x001fe2000c7a1270 */
[----:B------:R-:W0:Y:S01]  /*90b0*/  LDCU UR4, c[0x0][0x39c] ;  /* 0x00007380ff0477ac */ /* 0x000e220008000800 */
[----:B------:R-:W-:Y:S01]  /*90c0*/  PRMT R7, R69, 0x9910, RZ ;  /* 0x0000991045077816 */ /* 0x000fe200000000ff */
[----:B------:R5:W-:Y:S01]  /*90d0*/  @P3 STG.E.U8 desc[UR18][R4.64], R69 ;  /* 0x0000004504003986 */ /* 0x000be2000c101112 */
[----:B-1----:R-:W-:Y:S01]  /*90e0*/  ISETP.LT.AND P4, PT, R12, UR6, !P0 ;  /* 0x000000060c007c0c */ /* 0x002fe2000c781270 */
[----:B------:R-:W1:Y:S01]  /*90f0*/  LDCU UR6, c[0x0][0x39c] ;  /* 0x00007380ff0677ac */ /* 0x000e620008000800 */
[C---:B------:R-:W-:Y:S01]  /*9100*/  IADD3 R6, P3, PT, R11.reuse, R0, RZ ;  /* 0x000000000b067210 */ /* 0x040fe20007f7e0ff */
[----:B---3--:R-:W-:Y:S01]  /*9110*/  VIADD R3, R11, UR5 ;  /* 0x000000050b037c36 */ /* 0x008fe20008000000 */
[----:B------:R-:W-:Y:S01]  /*9120*/  F2FP.SATFINITE.E4M3.F32.PACK_AB_MERGE_C R71, R71, R70, RZ ;  /* 0x000000464747723e */ /* 0x000fe200048070ff */
[----:B------:R-:W-:Y:S01]  /*9130*/  IMAD.MOV.U32 R9, RZ, RZ, R7 ;  /* 0x000000ffff097224 */ /* 0x000fe200078e0007 */
[----:B------:R-:W-:-:S02]  /*9140*/  LEA.HI.X.SX32 R7, R11, R2, 0x1, P3 ;  /* 0x000000020b077211 */ /* 0x000fc400018f0eff */
[C---:B------:R-:W-:Y:S02]  /*9150*/  IADD3 R8, P3, PT, R3.reuse, R0, RZ ;  /* 0x0000000003087210 */ /* 0x040fe40007f7e0ff */
[----:B------:R-:W-:Y:S02]  /*9160*/  SHF.R.S32.HI R11, RZ, 0x8, R9 ;  /* 0x00000008ff0b7819 */ /* 0x000fe40000011409 */
[C---:B------:R-:W-:Y:S01]  /*9170*/  LEA.HI.X.SX32 R9, R3.reuse, R2, 0x1, P3 ;  /* 0x0000000203097211 */ /* 0x040fe200018f0eff */
[----:B------:R-:W-:Y:S01]  /*9180*/  VIADD R3, R3, UR5 ;  /* 0x0000000503037c36 */ /* 0x000fe20008000000 */
[C---:B-----5:R-:W-:Y:S01]  /*9190*/  LOP3.LUT R4, R145.reuse, 0x45, RZ, 0xfc, !PT ;  /* 0x0000004591047812 */ /* 0x060fe200078efcff */
[----:B------:R3:W-:Y:S01]  /*91a0*/  @P6 STG.E.U8 desc[UR18][R6.64], R11 ;  /* 0x0000000b06006986 */ /* 0x0007e2000c101112 */
[----:B------:R-:W-:Y:S02]  /*91b0*/  LOP3.LUT R5, R145, 0x46, RZ, 0xfc, !PT ;  /* 0x0000004691057812 */ /* 0x000fe400078efcff */
[----:B0-----:R-:W-:Y:S01]  /*91c0*/  ISETP.LT.AND P3, PT, R4, UR4, !P0 ;  /* 0x0000000404007c0c */ /* 0x001fe2000c761270 */
[----:B------:R0:W-:Y:S01]  /*91d0*/  @P4 STG.E.U8 desc[UR18][R8.64], R71 ;  /* 0x0000004708004986 */ /* 0x0001e2000c101112 */
[----:B------:R-:W-:Y:S01]  /*91e0*/  PRMT R13, R71, 0x9910, RZ ;  /* 0x00009910470d7816 */ /* 0x000fe200000000ff */
[----:B------:R-:W5:Y:S01]  /*91f0*/  LDCU UR4, c[0x0][0x39c] ;  /* 0x00007380ff0477ac */ /* 0x000f620008000800 */
[----:B------:R-:W-:-:S02]  /*9200*/  IADD3 R4, P6, PT, R3, R0, RZ ;  /* 0x0000000003047210 */ /* 0x000fc40007fde0ff */
[----:B-1----:R-:W-:Y:S01]  /*9210*/  ISETP.LT.AND P4, PT, R5, UR6, !P0 ;  /* 0x0000000605007c0c */ /* 0x002fe2000c781270 */
[----:B------:R-:W1:Y:S01]  /*9220*/  LDCU UR6, c[0x0][0x39c] ;  /* 0x00007380ff0677ac */ /* 0x000e620008000800 */
[C---:B------:R-:W-:Y:S01]  /*9230*/  LEA.HI.X.SX32 R5, R3.reuse, R2, 0x1, P6 ;  /* 0x0000000203057211 */ /* 0x040fe200030f0eff */
[----:B------:R-:W-:Y:S01]  /*9240*/  VIADD R3, R3, UR5 ;  /* 0x0000000503037c36 */ /* 0x000fe20008000000 */
[----:B------:R-:W-:Y:S02]  /*9250*/  SHF.R.S32.HI R13, RZ, 0x8, R13 ;  /* 0x00000008ff0d7819 */ /* 0x000fe4000001140d */
[----:B------:R-:W-:Y:S01]  /*9260*/  F2FP.SATFINITE.E4M3.F32.PACK_AB_MERGE_C R73, R73, R72, RZ ;  /* 0x000000484949723e */ /* 0x000fe200048070ff */
[----:B---3--:R-:W-:Y:S01]  /*9270*/  VIADD R11, R3, UR5 ;  /* 0x00000005030b7c36 */ /* 0x008fe20008000000 */
[----:B------:R-:W-:Y:S01]  /*9280*/  LOP3.LUT R10, R145, 0x47, RZ, 0xfc, !PT ;  /* 0x00000047910a7812 */ /* 0x000fe200078efcff */
[----:B------:R3:W-:Y:S01]  /*9290*/  @P2 STG.E.U8 desc[UR18][R4.64], R13 ;  /* 0x0000000d04002986 */ /* 0x0007e2000c101112 */
[----:B------:R-:W-:-:S02]  /*92a0*/  IADD3 R6, P2, PT, R3, R0, RZ ;  /* 0x0000000003067210 */ /* 0x000fc40007f5e0ff */
[----:B0-----:R-:W-:Y:S02]  /*92b0*/  PRMT R9, R73, 0x9910, RZ ;  /* 0x0000991049097816 */ /* 0x001fe400000000ff */
[----:B------:R-:W-:Y:S02]  /*92c0*/  LEA.HI.X.SX32 R7, R3, R2, 0x1, P2 ;  /* 0x0000000203077211 */ /* 0x000fe400010f0eff */
[C---:B------:R-:W-:Y:S01]  /*92d0*/  IADD3 R8, P2, PT, R11.reuse, R0, RZ ;  /* 0x000000000b087210 */ /* 0x040fe20007f5e0ff */
[----:B------:R-:W-:Y:S01]  /*92e0*/  IMAD.MOV.U32 R3, RZ, RZ, R9 ;  /* 0x000000ffff037224 */ /* 0x000fe200078e0009 */
[----:B--2---:R-:W-:Y:S01]  /*92f0*/  ISETP.LT.AND P6, PT, R10, UR7, !P0 ;  /* 0x000000070a007c0c */ /* 0x004fe2000c7c1270 */
[----:B------:R0:W-:Y:S01]  /*9300*/  @P5 STG.E.U8 desc[UR18][R6.64], R73 ;  /* 0x0000004906005986 */ /* 0x0001e2000c101112 */
[C---:B------:R-:W-:Y:S01]  /*9310*/  LEA.HI.X.SX32 R9, R11.reuse, R2, 0x1, P2 ;  /* 0x000000020b097211 */ /* 0x040fe200010f0eff */
[----:B------:R-:W-:Y:S01]  /*9320*/  VIADD R11, R11, UR5 ;  /* 0x000000050b0b7c36 */ /* 0x000fe20008000000 */
[----:B------:R-:W-:Y:S01]  /*9330*/  SHF.R.S32.HI R3, RZ, 0x8, R3 ;  /* 0x00000008ff037819 */ /* 0x000fe20000011403 */
[----:B------:R-:W2:Y:S01]  /*9340*/  LDCU UR7, c[0x0][0x39c] ;  /* 0x00007380ff0777ac */ /* 0x000ea20008000800 */
[----:B---3--:R-:W-:-:S02]  /*9350*/  LOP3.LUT R5, R145, 0x49, RZ, 0xfc, !PT ;  /* 0x0000004991057812 */ /* 0x008fc400078efcff */
[----:B------:R-:W-:Y:S01]  /*9360*/  LOP3.LUT R10, R145, 0x48, RZ, 0xfc, !PT ;  /* 0x00000048910a7812 */ /* 0x000fe200078efcff */
[----:B------:R3:W-:Y:S01]  /*9370*/  @P3 STG.E.U8 desc[UR18][R8.64], R3 ;  /* 0x0000000308003986 */ /* 0x0007e2000c101112 */
[----:B------:R-:W-:Y:S02]  /*9380*/  IADD3 R4, P5, PT, R11, R0, RZ ;  /* 0x000000000b047210 */ /* 0x000fe40007fbe0ff */
[----:B------:R-:W-:Y:S02]  /*9390*/  F2FP.SATFINITE.E4M3.F32.PACK_AB_MERGE_C R75, R75, R74, RZ ;  /* 0x0000004a4b4b723e */ /* 0x000fe400048070ff */
[----:B-1----:R-:W-:Y:S01]  /*93a0*/  ISETP.LT.AND P3, PT, R5, UR6, !P0 ;  /* 0x0000000605007c0c */ /* 0x002fe2000c761270 */
[----:B------:R-:W1:Y:S01]  /*93b0*/  LDCU UR6, c[0x0][0x39c] ;  /* 0x00007380ff0677ac */ /* 0x000e620008000800 */
[----:B-----5:R-:W-:Y:S02]  /*93c0*/  ISETP.LT.AND P2, PT, R10, UR4, !P0 ;  /* 0x000000040a007c0c */ /* 0x020fe4000c741270 */
[C---:B------:R-:W-:Y:S01]  /*93d0*/  LEA.HI.X.SX32 R5, R11.reuse, R2, 0x1, P5 ;  /* 0x000000020b057211 */ /* 0x040fe200028f0eff */
[----:B------:R-:W5:Y:S01]  /*93e0*/  LDCU UR4, c[0x0][0x39c] ;  /* 0x00007380ff0477ac */ /* 0x000f620008000800 */
[----:B------:R-:W-:Y:S01]  /*93f0*/  VIADD R11, R11, UR5 ;  /* 0x000000050b0b7c36 */ /* 0x000fe20008000000 */
[----:B0-----:R-:W-:-:S02]  /*9400*/  PRMT R7, R75, 0x9910, RZ ;  /* 0x000099104b077816 */ /* 0x001fc400000000ff */
        /* <DEDUP_REMOVED lines=15> */
[----:B-----5:R-:W-:Y:S01]  /*9500*/  ISETP.LT.AND P4, PT, R10, UR4, !P0 ;  /* 0x000000040a007c0c */ /* 0x020fe2000c781270 */
[----:B------:R-:W5:Y:S01]  /*9510*/  LDCU UR4, c[0x0][0x39c] ;  /* 0x00007380ff0477ac */ /* 0x000f620008000800 */
        /* <DEDUP_REMOVED lines=14> */
[----:B------:R-:W-:Y:S02]  /*9600*/  LOP3.LUT R8, R145, 0x4d, RZ, 0xfc, !PT ;  /* 0x0000004d91087812 */ /* 0x000fe400078efcff */
[----:B------:R-:W-:Y:S01]  /*9610*/  LEA.HI.X.SX32 R7, R3, R2, 0x1, P3 ;  /* 0x0000000203077211 */ /* 0x000fe200018f0eff */
[----:B------:R-:W-:Y:S01]  /*9620*/  IMAD.MOV.U32 R3, RZ, RZ, R10 ;  /* 0x000000ffff037224 */ /* 0x000fe200078e000a */
[----:B-----5:R-:W-:Y:S01]  /*9630*/  ISETP.LT.AND P3, PT, R8, UR4, !P0 ;  /* 0x0000000408007c0c */ /* 0x020fe2000c761270 */
[----:B------:R-:W2:Y:S01]  /*9640*/  LDCU UR4, c[0x0][0x39c] ;  /* 0x00007380ff0477ac */ /* 0x000ea20008000800 */
        /* <DEDUP_REMOVED lines=8> */
[----:B0-----:R-:W-:Y:S02]  /*96d0*/  LOP3.LUT R5, R145, 0x4f, RZ, 0xfc, !PT ;  /* 0x0000004f91057812 */ /* 0x001fe400078efcff */
        /* <DEDUP_REMOVED lines=8> */
[----:B-----5:R-:W-:Y:S01]  /*9760*/  LOP3.LUT R7, R145, 0x50, RZ, 0xfc, !PT ;  /* 0x0000005091077812 */ /* 0x020fe200078efcff */
[----:B------:R5:W-:Y:S01]  /*9770*/  @P2 STG.E.U8 desc[UR18][R4.64], R81 ;  /* 0x0000005104002986 */ /* 0x000be2000c101112 */
[----:B------:R-:W-:Y:S01]  /*9780*/  IADD3 R6, P2, PT, R11, R0, RZ ;  /* 0x000000000b067210 */ /* 0x000fe20007f5e0ff */
[----:B0-----:R-:W-:Y:S01]  /*9790*/  IMAD.MOV.U32 R8, RZ, RZ, R10 ;  /* 0x000000ffff087224 */ /* 0x001fe200078e000a */
[----:B--2---:R-:W-:Y:S01]  /*97a0*/  ISETP.LT.AND P4, PT, R7, UR4, !P0 ;  /* 0x0000000407007c0c */ /* 0x004fe2000c781270 */
        /* <DEDUP_REMOVED lines=15> */
[C---:B-----5:R-:W-:Y:S01]  /*98a0*/  IADD3 R4, P5, PT, R3.reuse, R0, RZ ;  /* 0x0000000003047210 */ /* 0x060fe20007fbe0ff */
[----:B--2---:R-:W-:Y:S01]  /*98b0*/  VIADD R11, R3, UR5 ;  /* 0x00000005030b7c36 */ /* 0x004fe20008000000 */
        /* <DEDUP_REMOVED lines=306> */
[----:B------:R-:W-:Y:S02]  /*abe0*/  F2FP.SATFINITE.E4M3.F32.PACK_AB_MERGE_C R119, R119, R118, RZ ;  /* 0x000000767777723e */ /* 0x000fe400048070ff */
[----:B---3--:R-:W-:Y:S01]  /*abf0*/  ISETP.LT.AND P5, PT, R9, UR7, !P0 ;  /* 0x0000000709007c0c */ /* 0x008fe2000c7a1270 */
[----:B------:R-:W3:Y:S01]  /*ac00*/  LDCU UR7, c[0x0][0x39c] ;  /* 0x00007380ff0777ac */ /* 0x000ee20008000800 */
[C---:B------:R-:W-:Y:S01]  /*ac10*/  LEA.HI.X.SX32 R9, R3.reuse, R2, 0x1, P3 ;  /* 0x0000000203097211 */ /* 0x040fe200018f0eff */
[----:B------:R-:W-:Y:S01]  /*ac20*/  VIADD R3, R3, UR5 ;  /* 0x0000000503037c36 */ /* 0x000fe20008000000 */
[----:B-----5:R-:W-:Y:S02]  /*ac30*/  PRMT R5, R119, 0x9910, RZ ;  /* 0x0000991077057816 */ /* 0x020fe400000000ff */
[----:B------:R-:W-:Y:S01]  /*ac40*/  LOP3.LUT R10, R145, 0x76, RZ, 0xfc, !PT ;  /* 0x00000076910a7812 */ /* 0x000fe200078efcff */
[----:B------:R5:W-:Y:S01]  /*ac50*/  @P4 STG.E.U8 desc[UR18][R8.64], R119 ;  /* 0x0000007708004986 */ /* 0x000be2000c101112 */
[C---:B------:R-:W-:Y:S01]  /*ac60*/  IADD3 R4, P4, PT, R3.reuse, R0, RZ ;  /* 0x0000000003047210 */ /* 0x040fe20007f9e0ff */
[----:B--2---:R-:W-:Y:S01]  /*ac70*/  IMAD.MOV.U32 R6, RZ, RZ, R5 ;  /* 0x000000ffff067224 */ /* 0x004fe200078e0005 */
[----:B-1----:R-:W-:Y:S01]  /*ac80*/  ISETP.LT.AND P3, PT, R10, UR6, !P0 ;  /* 0x000000060a007c0c */ /* 0x002fe2000c761270 */
[C---:B------:R-:W-:Y:S01]  /*ac90*/  VIADD R11, R3.reuse, UR5 ;  /* 0x00000005030b7c36 */ /* 0x040fe20008000000 */
[----:B------:R-:W-:Y:S01]  /*aca0*/  LEA.HI.X.SX32 R5, R3, R2, 0x1, P4 ;  /* 0x0000000203057211 */ /* 0x000fe200020f0eff */
[----:B------:R-:W1:Y:S01]  /*acb0*/  LDCU UR6, c[0x0][0x39c] ;  /* 0x00007380ff0677ac */ /* 0x000e620008000800 */
[----:B------:R-:W-:-:S02]  /*acc0*/  SHF.R.S32.HI R3, RZ, 0x8, R6 ;  /* 0x00000008ff037819 */ /* 0x000fc40000011406 */
[----:B------:R-:W-:Y:S02]  /*acd0*/  IADD3 R6, P4, PT, R11, R0, RZ ;  /* 0x000000000b067210 */ /* 0x000fe40007f9e0ff */
[----:B------:R-:W-:Y:S01]  /*ace0*/  F2FP.SATFINITE.E4M3.F32.PACK_AB_MERGE_C R121, R121, R120, RZ ;  /* 0x000000787979723e */ /* 0x000fe200048070ff */
[----:B------:R2:W-:Y:S01]  /*acf0*/  @P6 STG.E.U8 desc[UR18][R4.64], R3 ;  /* 0x0000000304006986 */ /* 0x0005e2000c101112 */
[C---:B------:R-:W-:Y:S01]  /*ad00*/  LEA.HI.X.SX32 R7, R11.reuse, R2, 0x1, P4 ;  /* 0x000000020b077211 */ /* 0x040fe200020f0eff */
[----:B------:R-:W-:Y:S01]  /*ad10*/  VIADD R11, R11, UR5 ;  /* 0x000000050b0b7c36 */ /* 0x000fe20008000000 */
[C---:B------:R-:W-:Y:S02]  /*ad20*/  LOP3.LUT R10, R145.reuse, 0x77, RZ, 0xfc, !PT ;  /* 0x00000077910a7812 */ /* 0x040fe400078efcff */
[----:B------:R-:W-:Y:S01]  /*ad30*/  LOP3.LUT R13, R145, 0x78, RZ, 0xfc, !PT ;  /* 0x00000078910d7812 */ /* 0x000fe200078efcff */
[----:B------:R1:W-:Y:S01]  /*ad40*/  @P2 STG.E.U8 desc[UR18][R6.64], R121 ;  /* 0x0000007906002986 */ /* 0x0003e2000c101112 */
[----:B0-----:R-:W-:Y:S01]  /*ad50*/  ISETP.LT.AND P4, PT, R10, UR4, !P0 ;  /* 0x000000040a007c0c */ /* 0x001fe2000c781270 */
[----:B------:R-:W0:Y:S01]  /*ad60*/  LDCU UR4, c[0x0][0x39c] ;  /* 0x00007380ff0477ac */ /* 0x000e220008000800 */
[----:B------:R-:W-:-:S02]  /*ad70*/  PRMT R10, R121, 0x9910, RZ ;  /* 0x00009910790a7816 */ /* 0x000fc400000000ff */
[C---:B-----5:R-:W-:Y:S02]  /*ad80*/  IADD3 R8, P2, PT, R11.reuse, R0, RZ ;  /* 0x000000000b087210 */ /* 0x060fe40007f5e0ff */
[----:B--2---:R-:W-:Y:S02]  /*ad90*/  SHF.R.S32.HI R3, RZ, 0x8, R10 ;  /* 0x00000008ff037819 */ /* 0x004fe4000001140a */
[C---:B------:R-:W-:Y:S01]  /*ada0*/  LEA.HI.X.SX32 R9, R11.reuse, R2, 0x1, P2 ;  /* 0x000000020b097211 */ /* 0x040fe200010f0eff */
[----:B------:R-:W-:Y:S01]  /*adb0*/  VIADD R11, R11, UR5 ;  /* 0x000000050b0b7c36 */ /* 0x000fe20008000000 */
[----:B------:R-:W-:Y:S02]  /*adc0*/  F2FP.SATFINITE.E4M3.F32.PACK_AB_MERGE_C R123, R123, R122, RZ ;  /* 0x0000007a7b7b723e */ /* 0x000fe400048070ff */
[----:B-1----:R-:W-:Y:S01]  /*add0*/  LOP3.LUT R6, R145, 0x7a, RZ, 0xfc, !PT ;  /* 0x0000007a91067812 */ /* 0x002fe200078efcff */
[----:B------:R1:W-:Y:S01]  /*ade0*/  @P5 STG.E.U8 desc[UR18][R8.64], R3 ;  /* 0x0000000308005986 */ /* 0x0003e2000c101112 */
[----:B------:R-:W-:-:S02]  /*adf0*/  IADD3 R4, P5, PT, R11, R0, RZ ;  /* 0x000000000b047210 */ /* 0x000fc40007fbe0ff */
[----:B------:R-:W-:Y:S01]  /*ae00*/  ISETP.LT.AND P2, PT, R13, UR6, !P0 ;  /* 0x000000060d007c0c */ /* 0x000fe2000c741270 */
[----:B------:R-:W2:Y:S01]  /*ae10*/  LDCU UR6, c[0x0][0x39c] ;  /* 0x00007380ff0677ac */ /* 0x000ea20008000800 */
[C---:B------:R-:W-:Y:S01]  /*ae20*/  LEA.HI.X.SX32 R5, R11.reuse, R2, 0x1, P5 ;  /* 0x000000020b057211 */ /* 0x040fe200028f0eff */
[----:B------:R-:W-:Y:S01]  /*ae30*/  VIADD R11, R11, UR5 ;  /* 0x000000050b0b7c36 */ /* 0x000fe20008000000 */
[----:B0-----:R-:W-:Y:S01]  /*ae40*/  ISETP.LT.AND P5, PT, R6, UR4, !P0 ;  /* 0x0000000406007c0c */ /* 0x001fe2000c7a1270 */
[----:B------:R-:W0:Y:S01]  /*ae50*/  LDCU UR4, c[0x0][0x39c] ;  /* 0x00007380ff0477ac */ /* 0x000e220008000800 */
[----:B------:R-:W-:Y:S01]  /*ae60*/  PRMT R13, R123, 0x9910, RZ ;  /* 0x000099107b0d7816 */ /* 0x000fe200000000ff */
[----:B------:R5:W-:Y:S01]  /*ae70*/  @P3 STG.E.U8 desc[UR18][R4.64], R123 ;  /* 0x0000007b04003986 */ /* 0x000be2000c101112 */
[C---:B------:R-:W-:Y:S01]  /*ae80*/  IADD3 R6, P3, PT, R11.reuse, R0, RZ ;  /* 0x000000000b067210 */ /* 0x040fe20007f7e0ff */
[----:B-1----:R-:W-:Y:S01]  /*ae90*/  VIADD R3, R11, UR5 ;  /* 0x000000050b037c36 */ /* 0x002fe20008000000 */
[----:B------:R-:W-:-:S02]  /*aea0*/  SHF.R.S32.HI R13, RZ, 0x8, R13 ;  /* 0x00000008ff0d7819 */ /* 0x000fc4000001140d */
[----:B------:R-:W-:Y:S02]  /*aeb0*/  LEA.HI.X.SX32 R7, R11, R2, 0x1, P3 ;  /* 0x000000020b077211 */ /* 0x000fe400018f0eff */
        /* <DEDUP_REMOVED lines=8> */
[----:B--2---:R-:W-:Y:S01]  /*af40*/  ISETP.LT.AND P4, PT, R11, UR6, !P0 ;  /* 0x000000060b007c0c */ /* 0x004fe2000c781270 */
[C---:B------:R-:W-:Y:S01]  /*af50*/  VIADD R11, R3.reuse, UR5 ;  /* 0x00000005030b7c36 */ /* 0x040fe20008000000 */
[----:B-----5:R-:W-:Y:S01]  /*af60*/  IADD3 R4, P2, PT, R3, R0, RZ ;  /* 0x0000000003047210 */ /* 0x020fe20007f5e0ff */
[----:B------:R-:W2:Y:S01]  /*af70*/  LDCU UR6, c[0x0][0x39c] ;  /* 0x00007380ff0677ac */ /* 0x000ea20008000800 */
[----:B---3--:R-:W-:-:S02]  /*af80*/  ISETP.LT.AND P6, PT, R12, UR7, !P0 ;  /* 0x000000070c007c0c */ /* 0x008fc4000c7c1270 */
[----:B------:R-:W-:Y:S01]  /*af90*/  LEA.HI.X.SX32 R5, R3, R2, 0x1, P2 ;  /* 0x0000000203057211 */ /* 0x000fe200010f0eff */
[----:B------:R-:W-:Y:S01]  /*afa0*/  VIADD R3, R11, UR5 ;  /* 0x000000050b037c36 */ /* 0x000fe20008000000 */
[----:B------:R-:W-:Y:S02]  /*afb0*/  PRMT R19, R125, 0x9910, RZ ;  /* 0x000099107d137816 */ /* 0x000fe400000000ff */
[----:B------:R-:W-:Y:S01]  /*afc0*/  LOP3.LUT R10, R145, 0x7c, RZ, 0xfc, !PT ;  /* 0x0000007c910a7812 */ /* 0x000fe200078efcff */
[----:B-1----:R-:W-:Y:S01]  /*afd0*/  VIADD R13, R3, UR5 ;  /* 0x00000005030d7c36 */ /* 0x002fe20008000000 */
[----:B------:R-:W-:Y:S02]  /*afe0*/  SHF.R.S32.HI R19, RZ, 0x8, R19 ;  /* 0x00000008ff137819 */ /* 0x000fe40000011413 */
[----:B0-----:R-:W-:Y:S01]  /*aff0*/  ISETP.LT.AND P3, PT, R10, UR4, !P0 ;  /* 0x000000040a007c0c */ /* 0x001fe2000c761270 */
[----:B------:R-:W-:Y:S01]  /*b000*/  VIADD R15, R13, UR5 ;  /* 0x000000050d0f7c36 */ /* 0x000fe20008000000 */
[----:B------:R-:W0:Y:S01]  /*b010*/  LDCU UR4, c[0x0][0x39c] ;  /* 0x00007380ff0477ac */ /* 0x000e220008000800 */
[----:B------:R1:W-:Y:S01]  /*b020*/  @P6 STG.E.U8 desc[UR18][R4.64], R19 ;  /* 0x0000001304006986 */ /* 0x0003e2000c101112 */
[-C--:B------:R-:W-:Y:S01]  /*b030*/  IADD3 R6, P2, PT, R11, R0.reuse, RZ ;  /* 0x000000000b067210 */ /* 0x080fe20007f5e0ff */
[----:B------:R-:W-:Y:S01]  /*b040*/  VIADD R17, R15, UR5 ;  /* 0x000000050f117c36 */ /* 0x000fe20008000000 */
[----:B------:R-:W-:-:S02]  /*b050*/  IADD3 R8, P6, PT, R3, R0, RZ ;  /* 0x0000000003087210 */ /* 0x000fc40007fde0ff */
[-C--:B------:R-:W-:Y:S02]  /*b060*/  LEA.HI.X.SX32 R7, R11, R2.reuse, 0x1, P2 ;  /* 0x000000020b077211 */ /* 0x080fe400010f0eff */
[----:B------:R-:W-:Y:S01]  /*b070*/  LEA.HI.X.SX32 R9, R3, R2, 0x1, P6 ;  /* 0x0000000203097211 */ /* 0x000fe200030f0eff */
[----:B------:R-:W-:Y:S01]  /*b080*/  VIADD R3, R17, UR5 ;  /* 0x0000000511037c36 */ /* 0x000fe20008000000 */
[-C--:B------:R-:W-:Y:S02]  /*b090*/  IADD3 R10, P2, PT, R13, R0.reuse, RZ ;  /* 0x000000000d0a7210 */ /* 0x080fe40007f5e0ff */
[----:B------:R-:W-:Y:S02]  /*b0a0*/  IADD3 R12, P6, PT, R15, R0, RZ ;  /* 0x000000000f0c7210 */ /* 0x000fe40007fde0ff */
[----:B------:R-:W-:Y:S02]  /*b0b0*/  F2FP.SATFINITE.E4M3.F32.PACK_AB_MERGE_C R127, R127, R126, RZ ;  /* 0x0000007e7f7f723e */ /* 0x000fe400048070ff */
[----:B------:R-:W-:-:S02]  /*b0c0*/  LEA.HI.X.SX32 R11, R13, R2, 0x1, P2 ;  /* 0x000000020d0b7211 */ /* 0x000fc400010f0eff */
[----:B------:R-:W-:Y:S01]  /*b0d0*/  LEA.HI.X.SX32 R13, R15, R2, 0x1, P6 ;  /* 0x000000020f0d7211 */ /* 0x000fe200030f0eff */
[----:B------:R3:W-:Y:S01]  /*b0e0*/  @P5 STG.E.U8 desc[UR18][R6.64], R127 ;  /* 0x0000007f06005986 */ /* 0x0007e2000c101112 */
[----:B------:R-:W-:Y:S02]  /*b0f0*/  IADD3 R14, P6, PT, R3, R0, RZ ;  /* 0x00000000030e7210 */ /* 0x000fe40007fde0ff */
[----:B------:R-:W-:Y:S02]  /*b100*/  LOP3.LUT R16, R145, 0x7d, RZ, 0xfc, !PT ;  /* 0x0000007d91107812 */ /* 0x000fe400078efcff */
[----:B-1----:R-:W-:Y:S02]  /*b110*/  PRMT R5, R127, 0x9910, RZ ;  /* 0x000099107f057816 */ /* 0x002fe400000000ff */
[----:B------:R-:W-:Y:S02]  /*b120*/  LOP3.LUT R145, R145, 0x7e, RZ, 0xfc, !PT ;  /* 0x0000007e91917812 */ /* 0x000fe400078efcff */
[----:B------:R-:W-:Y:S01]  /*b130*/  LEA.HI.X.SX32 R15, R3, R2, 0x1, P6 ;  /* 0x00000002030f7211 */ /* 0x000fe200030f0eff */
[----:B------:R-:W-:Y:S01]  /*b140*/  IMAD.MOV.U32 R3, RZ, RZ, R5 ;  /* 0x000000ffff037224 */ /* 0x000fe200078e0005 */
[----:B------:R-:W-:-:S02]  /*b150*/  IADD3 R4, P6, PT, R17, R0, RZ ;  /* 0x0000000011047210 */ /* 0x000fc40007fde0ff */
[----:B0-----:R-:W-:Y:S02]  /*b160*/  ISETP.LT.AND P2, PT, R16, UR4, !P0 ;  /* 0x0000000410007c0c */ /* 0x001fe4000c741270 */
[----:B------:R-:W-:Y:S02]  /*b170*/  F2FP.SATFINITE.E4M3.F32.PACK_AB_MERGE_C R129, R129, R128, RZ ;  /* 0x000000808181723e */ /* 0x000fe400048070ff */
[----:B--2---:R-:W-:Y:S02]  /*b180*/  ISETP.LT.AND P0, PT, R145, UR6, !P0 ;  /* 0x0000000691007c0c */ /* 0x004fe4000c701270 */
[----:B------:R-:W-:Y:S02]  /*b190*/  F2FP.SATFINITE.E4M3.F32.PACK_AB_MERGE_C R131, R131, R130, RZ ;  /* 0x000000828383723e */ /* 0x000fe400048070ff */
[----:B------:R-:W-:Y:S02]  /*b1a0*/  LEA.HI.X.SX32 R5, R17, R2, 0x1, P6 ;  /* 0x0000000211057211 */ /* 0x000fe400030f0eff */
[----:B------:R-:W-:-:S02]  /*b1b0*/  PRMT R17, R129, 0x9910, RZ ;  /* 0x0000991081117816 */ /* 0x000fc400000000ff */
[----:B------:R-:W-:Y:S02]  /*b1c0*/  SHF.R.S32.HI R3, RZ, 0x8, R3 ;  /* 0x00000008ff037819 */ /* 0x000fe40000011403 */
[----:B------:R-:W-:Y:S02]  /*b1d0*/  PRMT R19, R131, 0x9910, RZ ;  /* 0x0000991083137816 */ /* 0x000fe400000000ff */
[----:B------:R-:W-:Y:S01]  /*b1e0*/  SHF.R.S32.HI R17, RZ, 0x8, R17 ;  /* 0x00000008ff117819 */ /* 0x000fe20000011411 */
[----:B------:R3:W-:Y:S01]  /*b1f0*/  @P4 STG.E.U8 desc[UR18][R8.64], R3 ;  /* 0x0000000308004986 */ /* 0x0007e2000c101112 */
[----:B------:R-:W-:-:S03]  /*b200*/  SHF.R.S32.HI R19, RZ, 0x8, R19 ;  /* 0x00000008ff137819 */ /* 0x000fc60000011413 */
[----:B------:R3:W-:Y:S04]  /*b210*/  @P3 STG.E.U8 desc[UR18][R10.64], R129 ;  /* 0x000000810a003986 */ /* 0x0007e8000c101112 */
[----:B------:R3:W-:Y:S04]  /*b220*/  @P2 STG.E.U8 desc[UR18][R12.64], R17 ;  /* 0x000000110c002986 */ /* 0x0007e8000c101112 */
[----:B------:R3:W-:Y:S04]  /*b230*/  @P0 STG.E.U8 desc[UR18][R4.64], R131 ;  /* 0x0000008304000986 */ /* 0x0007e8000c101112 */
[----:B------:R3:W-:Y:S01]  /*b240*/  @P1 STG.E.U8 desc[UR18][R14.64], R19 ;  /* 0x000000130e001986 */ /* 0x0007e2000c101112 */
[----:B----4-:R-:W-:Y:S06]  /*b250*/  BAR.SYNC.DEFER_BLOCKING 0x0 ;  /* 0x0000000000007b1d */ /* 0x010fec0000010000 */
[----:B------:R-:W-:Y:S05]  /*b260*/  BRA.U UP0, `(.L_x_13) ;  /* 0x0000000100a07547 */ /* 0x000fea000b800000 */
[----:B------:R-:W0:Y:S01]  /*b270*/  S2UR UR5, SR_CgaCtaId ;  /* 0x00000000000579c3 */ /* 0x000e220000008800 */
[----:B------:R-:W-:Y:S01]  /*b280*/  NOP ;  /* 0x0000000000007918 */ /* 0x000fe20000000000 */
[----:B------:R-:W-:Y:S01]  /*b290*/  UMOV UR4, 0x50 ;  /* 0x0000005000047882 */ /* 0x000fe20000000000 */
[----:B------:R-:W-:Y:S02]  /*b2a0*/  IMAD.U32 R0, RZ, RZ, UR17 ;  /* 0x00000011ff007e24 */ /* 0x000fe4000f8e00ff */
[----:B---3--:R-:W-:Y:S02]  /*b2b0*/  IMAD.MOV.U32 R3, RZ, RZ, 0xf ;  /* 0x0000000fff037424 */ /* 0x008fe400078e00ff */
[----:B------:R-:W-:Y:S01]  /*b2c0*/  IMAD.MOV.U32 R7, RZ, RZ, 0x1 ;  /* 0x00000001ff077424 */ /* 0x000fe200078e00ff */
[----:B------:R-:W-:-:S04]  /*b2d0*/  LOP3.LUT R0, R0, 0xffff, RZ, 0xc0, !PT ;  /* 0x0000ffff00007812 */ /* 0x000fc800078ec0ff */
[----:B------:R-:W-:-:S05]  /*b2e0*/  SHF.R.U32.HI R0, RZ, 0x5, R0 ;  /* 0x00000005ff007819 */ /* 0x000fca0000011600 */
[----:B------:R-:W-:Y:S01]  /*b2f0*/  VIADD R2, R0, 0x10 ;  /* 0x0000001000027836 */ /* 0x000fe20000000000 */
[----:B------:R-:W-:Y:S01]  /*b300*/  SHF.L.U32 R0, R3, R0, RZ ;  /* 0x0000000003007219 */ /* 0x000fe200000006ff */
[----:B0-----:R-:W-:-:S03]  /*b310*/  ULEA UR6, UR5, UR4, 0x18 ;  /* 0x0000000405067291 */ /* 0x001fc6000f8ec0ff */
[----:B------:R-:W-:-:S04]  /*b320*/  SHF.L.U32 R3, R7, R2, RZ ;  /* 0x0000000207037219 */ /* 0x000fc800000006ff */
[----:B------:R-:W-:Y:S02]  /*b330*/  LOP3.LUT R0, R3, R0, RZ, 0xfc, !PT ;  /* 0x0000000003007212 */ /* 0x000fe400078efcff */
[----:B------:R-:W0:Y:S02]  /*b340*/  LDS R5, [UR6] ;  /* 0x00000006ff057984 */ /* 0x000e240008000800 */
[C---:B------:R-:W-:Y:S02]  /*b350*/  LOP3.LUT R2, R0.reuse, 0xffff, RZ, 0xc0, !PT ;  /* 0x0000ffff00027812 */ /* 0x040fe400078ec0ff */
[----:B0-----:R-:W-:-:S04]  /*b360*/  LOP3.LUT R3, R0, 0xffff, R5, 0x80, !PT ;  /* 0x0000ffff00037812 */ /* 0x001fc800078e8005 */
[----:B------:R-:W-:-:S13]  /*b370*/  ISETP.NE.AND P0, PT, R3, R2, PT ;  /* 0x000000020300720c */ /* 0x000fda0003f05270 */
[----:B------:R-:W-:Y:S05]  /*b380*/  @P0 BRA `(.L_x_14) ;  /* 0x0000000000500947 */ /* 0x000fea0003800000 */
[----:B------:R-:W-:Y:S02]  /*b390*/  SHF.R.U32.HI R5, RZ, 0x10, R5 ;  /* 0x00000010ff057819 */ /* 0x000fe40000011605 */
[----:B------:R-:W-:-:S04]  /*b3a0*/  SHF.R.U32.HI R2, RZ, 0x10, R0 ;  /* 0x00000010ff027819 */ /* 0x000fc80000011600 */
[----:B------:R-:W-:-:S04]  /*b3b0*/  LOP3.LUT R5, R5, R2, RZ, 0xc0, !PT ;  /* 0x0000000205057212 */ /* 0x000fc800078ec0ff */
[----:B------:R-:W-:-:S13]  /*b3c0*/  ISETP.NE.AND P0, PT, R5, R2, PT ;  /* 0x000000020500720c */ /* 0x000fda0003f05270 */
[----:B------:R-:W-:Y:S05]  /*b3d0*/  @P0 BRA `(.L_x_15) ;  /* 0x0000000000300947 */ /* 0x000fea0003800000 */
[----:B------:R-:W-:Y:S01]  /*b3e0*/  R2UR UR4, R0 ;  /* 0x00000000000472ca */ /* 0x000fe200000e0000 */
[----:B------:R-:W-:Y:S01]  /*b3f0*/  VOTEU.ANY UR5, UPT, PT ;  /* 0x0000000000057886 */ /* 0x000fe200038e0100 */
[----:B------:R-:W0:Y:S01]  /*b400*/  S2R R0, SR_LANEID ;  /* 0x0000000000007919 */ /* 0x000e220000000000 */
[----:B------:R-:W-:-:S10]  /*b410*/  UFLO.U32 UR5, UR5 ;  /* 0x00000005000572bd */ /* 0x000fd400080e0000 */
[----:B------:R-:W-:-:S06]  /*b420*/  ULOP3.LUT UR4, URZ, UR4, URZ, 0x33, !UPT ;  /* 0x00000004ff047292 */ /* 0x000fcc000f8e33ff */
[----:B------:R-:W-:-:S04]  /*b430*/  IMAD.U32 R2, RZ, RZ, UR4 ;  /* 0x00000004ff027e24 */ /* 0x000fc8000f8e00ff */
[----:B------:R-:W1:Y:S02]  /*b440*/  REDUX UR7, R2 ;  /* 0x00000000020773c4 */ /* 0x000e640000000000 */
[----:B------:R2:W-:Y:S01]  /*b450*/  UTCATOMSWS.AND URZ, UR4 ;  /* 0x0000000400ff79e3 */ /* 0x0005e20008000000 */
[----:B0-----:R-:W-:Y:S01]  /*b460*/  ISETP.EQ.U32.AND P0, PT, R0, UR5, PT ;  /* 0x0000000500007c0c */ /* 0x001fe2000bf02070 */
[----:B-1----:R-:W-:-:S12]  /*b470*/  IMAD.U32 R0, RZ, RZ, UR7 ;  /* 0x00000007ff007e24 */ /* 0x002fd8000f8e00ff */
[----:B------:R2:W-:Y:S01]  /*b480*/  @P0 ATOMS.AND RZ, [UR6], R0 ;  /* 0x00000000ffff098c */ /* 0x0005e2000a800006 */
[----:B------:R-:W-:Y:S05]  /*b490*/  BRA `(.L_x_13) ;  /* 0x0000000000147947 */ /* 0x000fea0003800000 */
.L_x_15:
[----:B------:R-:W-:-:S07]  /*b4a0*/  MOV R2, 0xb4c0 ;  /* 0x0000b4c000027802 */ /* 0x000fce0000000f00 */
[----:B------:R-:W-:Y:S05]  /*b4b0*/  CALL.REL.NOINC `($__internal_0_$__cuda_sm10x_tcgen05_guardrail_trap_col_being_dealloced_not_returned_by_alloc) ;  /* 0x00000000002c7944 */ /* 0x000fea0003c00000 */
[----:B------:R-:W-:Y:S05]  /*b4c0*/  BRA `(.L_x_13) ;  /* 0x0000000000087947 */ /* 0x000fea0003800000 */
.L_x_14:
[----:B------:R-:W-:-:S07]  /*b4d0*/  MOV R2, 0xb4f0 ;  /* 0x0000b4f000027802 */ /* 0x000fce0000000f00 */
[----:B------:R-:W-:Y:S05]  /*b4e0*/  CALL.REL.NOINC `($__internal_2_$__cuda_sm10x_tcgen05_guardrail_trap_unallocated_columns_being_dealloced) ;  /* 0x0000000000387944 */ /* 0x000fea0003c00000 */
.L_x_13:
[----:B------:R-:W-:Y:S01]  /*b4f0*/  NOP ;  /* 0x0000000000007918 */ /* 0x000fe20000000000 */
[----:B--2---:R-:W-:Y:S05]  /*b500*/  EXIT ;  /* 0x000000000000794d */ /* 0x004fea0003800000 */
.L_x_8:
[----:B------:R-:W0:Y:S02]  /*b510*/  SYNCS.PHASECHK.TRANS64.TRYWAIT P4, [UR13], R125 ;  /* 0x0000007dff0075a7 */ /* 0x000e24000808110d */
[----:B0-----:R-:W-:Y:S05]  /*b520*/  @!P4 BRA `(.L_x_8) ;  /* 0xfffffffc00f8c947 */ /* 0x001fea000383ffff */
[----:B------:R-:W-:Y:S05]  /*b530*/  BRA `(.L_x_16) ;  /* 0xffffff9800d87947 */ /* 0x000fea000383ffff */
.L_x_12:
[----:B------:R-:W0:Y:S02]  /*b540*/  SYNCS.PHASECHK.TRANS64.TRYWAIT P0, [UR13], R2 ;  /* 0x00000002ff0075a7 */ /* 0x000e24000800110d */
[----:B0-----:R-:W-:Y:S05]  /*b550*/  @!P0 BRA `(.L_x_12) ;  /* 0xfffffffc00f88947 */ /* 0x001fea000383ffff */
[----:B------:R-:W-:Y:S05]  /*b560*/  BRA `(.L_x_11) ;  /* 0xffffffb400f07947 */ /* 0x000fea000383ffff */
        .weak           $__internal_0_$__cuda_sm10x_tcgen05_guardrail_trap_col_being_dealloced_not_returned_by_alloc
        .type           $__internal_0_$__cuda_sm10x_tcgen05_guardrail_trap_col_being_dealloced_not_returned_by_alloc,@function
        .size           $__internal_0_$__cuda_sm10x_tcgen05_guardrail_trap_col_being_dealloced_not_returned_by_alloc,($__internal_1_$__cuda_sm10x_tcgen05_guardrail_trap_phase_invalid_during_alloc - $__internal_0_$__cuda_sm10x_tcgen05_guardrail_trap_col_being_dealloced_not_returned_by_alloc)
$__internal_0_$__cuda_sm10x_tcgen05_guardrail_trap_col_being_dealloced_not_returned_by_alloc:
[----:B------:R-:W-:Y:S05]  /*b570*/  BPT.TRAP 0x1 ;  /* 0x000000040000795c */ /* 0x000fea0000300000 */
[----:B------:R-:W-:-:S04]  /*b580*/  IMAD.MOV.U32 R3, RZ, RZ, 0x0 ;  /* 0x00000000ff037424 */ /* 0x000fc800078e00ff */
[----:B------:R-:W-:Y:S05]  /*b590*/  RET.REL.NODEC R2 `(matmul_kernel) ;  /* 0xffffff4802987950 */ /* 0x000fea0003c3ffff */
        .weak           $__internal_1_$__cuda_sm10x_tcgen05_guardrail_trap_phase_invalid_during_alloc
        .type           $__internal_1_$__cuda_sm10x_tcgen05_guardrail_trap_phase_invalid_during_alloc,@function
        .size           $__internal_1_$__cuda_sm10x_tcgen05_guardrail_trap_phase_invalid_during_alloc,($__internal_2_$__cuda_sm10x_tcgen05_guardrail_trap_unallocated_columns_being_dealloced - $__internal_1_$__cuda_sm10x_tcgen05_guardrail_trap_phase_invalid_during_alloc)
$__internal_1_$__cuda_sm10x_tcgen05_guardrail_trap_phase_invalid_during_alloc:
[----:B------:R-:W-:Y:S05]  /*b5a0*/  BPT.TRAP 0x1 ;  /* 0x000000040000795c */ /* 0x000fea0000300000 */
[----:B------:R-:W-:-:S04]  /*b5b0*/  IMAD.MOV.U32 R3, RZ, RZ, 0x0 ;  /* 0x00000000ff037424 */ /* 0x000fc800078e00ff */
[----:B------:R-:W-:Y:S05]  /*b5c0*/  RET.REL.NODEC R2 `(matmul_kernel) ;  /* 0xffffff48028c7950 */ /* 0x000fea0003c3ffff */
        .weak           $__internal_2_$__cuda_sm10x_tcgen05_guardrail_trap_unallocated_columns_being_dealloced
        .type           $__internal_2_$__cuda_sm10x_tcgen05_guardrail_trap_unallocated_columns_being_dealloced,@function
        .size           $__internal_2_$__cuda_sm10x_tcgen05_guardrail_trap_unallocated_columns_being_dealloced,(.L_x_20 - $__internal_2_$__cuda_sm10x_tcgen05_guardrail_trap_unallocated_columns_being_dealloced)
$__internal_2_$__cuda_sm10x_tcgen05_guardrail_trap_unallocated_columns_being_dealloced:
[----:B------:R-:W-:Y:S05]  /*b5d0*/  BPT.TRAP 0x1 ;  /* 0x000000040000795c */ /* 0x000fea0000300000 */
[----:B------:R-:W-:-:S04]  /*b5e0*/  IMAD.MOV.U32 R3, RZ, RZ, 0x0 ;  /* 0x00000000ff037424 */ /* 0x000fc800078e00ff */
[----:B------:R-:W-:Y:S05]  /*b5f0*/  RET.REL.NODEC R2 `(matmul_kernel) ;  /* 0xffffff4802807950 */ /* 0x000fea0003c3ffff */
.L_x_17:
[----:B------:R-:W-:-:S00]  /*b600*/  BRA `(.L_x_17) ;  /* 0xfffffffc00fc7947 */ /* 0x000fc0000383ffff */
[----:B------:R-:W-:-:S00]  /*b610*/  NOP ;  /* 0x0000000000007918 */ /* 0x000fc00000000000 */
        /* <DEDUP_REMOVED lines=14> */
.L_x_20:


//--------------------- .nv.shared.matmul_kernel  --------------------------
	.section	.nv.shared.matmul_kernel,"aw",@nobits
	.sectionflags	@""
	.align	16
	.zero		1024


//--------------------- .nv.shared.reserved.0     --------------------------
	.section	.nv.shared.reserved.0,"aw",@nobits
	.align	8
	.weak		__nv_reservedSMEM_offset_0_alias
	.size		__nv_reservedSMEM_offset_0_alias, 0, 64
	.other		__nv_reservedSMEM_offset_0_alias,@"STO_CUDA_RESERVED_SHARED STV_DEFAULT"
__nv_reservedSMEM_offset_0_alias:
	.zero		0
.nv.shared.reserved.0:
	.zero		64
	.weak		__nv_reservedSMEM_allocation_phase
	.type		__nv_reservedSMEM_allocation_phase,@object
	.size		__nv_reservedSMEM_allocation_phase,(.L_0 - __nv_reservedSMEM_allocation_phase)
__nv_reservedSMEM_allocation_phase:
	.zero		1
.L_0:
	.zero		7
	.weak		__nv_reservedSMEM_devtool_atexit_pc
	.type		__nv_reservedSMEM_devtool_atexit_pc,@object
	.size		__nv_reservedSMEM_devtool_atexit_pc,(__nv_reservedSMEM_allocation_mask - __nv_reservedSMEM_devtool_atexit_pc)
__nv_reservedSMEM_devtool_atexit_pc:
	.zero		8
	.weak		__nv_reservedSMEM_allocation_mask
	.type		__nv_reservedSMEM_allocation_mask,@object
	.size		__nv_reservedSMEM_allocation_mask,(.L_2 - __nv_reservedSMEM_allocation_mask)
__nv_reservedSMEM_allocation_mask:
	.zero		4
.L_2:


//--------------------- .nv.constant0.matmul_kernel --------------------------
	.section	.nv.constant0.matmul_kernel,"a",@progbits
	.sectionflags	@""
	.align	4
.nv.constant0.matmul_kernel:
	.zero		976


//--------------------- SYMBOLS --------------------------

	.type		.nv.reservedSmem.offset0,@object
	.size		.nv.reservedSmem.offset0,0x4
	.type		.nv.reservedSmem.cap,@object
	.size		.nv.reservedSmem.cap,0x4
